def matmul_kernel(
    a_ptr,
    b_ptr,
    c_ptr,
    M,
    N,
    K,
    stride_am,
    stride_ak,
    stride_bk,
    stride_bn,
    stride_cm,
    stride_cn,
    BLOCK_M: tl.constexpr,
    BLOCK_N: tl.constexpr,
    BLOCK_K: tl.constexpr,
    GROUP_M: tl.constexpr,
):
    pid = tl.program_id(axis=0)
    num_pid_m = tl.cdiv(M, BLOCK_M)
    num_pid_n = tl.cdiv(N, BLOCK_N)
    num_pid_in_group = GROUP_M * num_pid_n
    group_id = pid // num_pid_in_group
    first_pid_m = group_id * GROUP_M
    group_size_m = min(num_pid_m - first_pid_m, GROUP_M)
    pid_m = first_pid_m + ((pid % num_pid_in_group) % group_size_m)
    pid_n = (pid % num_pid_in_group) // group_size_m

    offs_am = (pid_m * BLOCK_M + tl.arange(0, BLOCK_M)) % M
    offs_bn = (pid_n * BLOCK_N + tl.arange(0, BLOCK_N)) % N
    offs_k = tl.arange(0, BLOCK_K)
    a_ptrs = a_ptr + offs_am[:, None] * stride_am + offs_k[None, :] * stride_ak
    b_ptrs = b_ptr + offs_k[:, None] * stride_bk + offs_bn[None, :] * stride_bn

    acc = tl.zeros((BLOCK_M, BLOCK_N), dtype=tl.float32)
    for kk in range(0, tl.cdiv(K, BLOCK_K)):
        a = tl.load(a_ptrs, mask=offs_k[None, :] < K - kk * BLOCK_K, other=0.0)
        b = tl.load(b_ptrs, mask=offs_k[:, None] < K - kk * BLOCK_K, other=0.0)
        acc = tl.dot(a, b, acc)
        a_ptrs += BLOCK_K * stride_ak
        b_ptrs += BLOCK_K * stride_bk

    c = acc.to(c_ptr.dtype.element_ty)
    offs_cm = pid_m * BLOCK_M + tl.arange(0, BLOCK_M)
    offs_cn = pid_n * BLOCK_N + tl.arange(0, BLOCK_N)
    c_ptrs = c_ptr + offs_cm[:, None] * stride_cm + offs_cn[None, :] * stride_cn
    mask = (offs_cm[:, None] < M) & (offs_cn[None, :] < N)
    tl.store(c_ptrs, c, mask=mask)

# config = {"BLOCK_K": 32, "BLOCK_M": 128, "BLOCK_N": 128, "GROUP_M": 4, "arch": "sm_100", "dtype": "bf16", "num_ctas": 1, "num_stages": 3, "num_warps": 4}
# arch = sm_100


// ===== COMPILED SASS (sm_100a) =====

	.target	sm_100a

	.elftype	@"ET_EXEC"


//--------------------- .note.nv.tkinfo           --------------------------
	.section	.note.nv.tkinfo,"",@"SHT_NOTE"
	.sectionflags	@"SHF_NOTE_NV_TKINFO"
	.tkinfo
        /*0018*/ 	.word	0x00000081
        /*0030*/ 	.string	""
        /*0030*/ 	.string	"ptxas-blackwell"
        /*0030*/ 	.string	"Cuda compilation tools, release 12.9, V12.9.86"
        /*0030*/ 	.string	"Build cuda_12.9.r12.9/compiler.36037853_0"
        /*0030*/ 	.string	"-v  -suppress-debug-info  -lineinfo  -arch sm_100a "



//--------------------- .note.nv.cuver            --------------------------
	.section	.note.nv.cuver,"",@"SHT_NOTE"
	.sectionflags	@"SHF_NOTE_NV_CUVER"
        /*0018*/ 	.short	0x0001
        /*001a*/ 	.short	0x0064
        /*001c*/ 	.short	0x0001
        /*001e*/ 	.short	0x0000
        /*0020*/ 	.short	0x0001
        /*0022*/ 	.short	0x0000


//--------------------- .nv.info                  --------------------------
	.section	.nv.info,"",@"SHT_CUDA_INFO"
	.align	4


	//----- nvinfo : EIATTR_REGCOUNT
	.align		4
        /*0000*/ 	.byte	0x04, 0x2f
        /*0002*/ 	.short	(.L_4 - .L_3)
	.align		4
.L_3:
        /*0004*/ 	.word	index@(matmul_kernel)
        /*0008*/ 	.word	0x000000b7


	//----- nvinfo : EIATTR_FRAME_SIZE
	.align		4
.L_4:
        /*000c*/ 	.byte	0x04, 0x11
        /*000e*/ 	.short	(.L_6 - .L_5)
	.align		4
.L_5:
        /*0010*/ 	.word	index@($__internal_2_$__cuda_sm10x_tcgen05_guardrail_trap_unallocated_columns_being_dealloced)
        /*0014*/ 	.word	0x00000000


	//----- nvinfo : EIATTR_FRAME_SIZE
	.align		4
.L_6:
        /*0018*/ 	.byte	0x04, 0x11
        /*001a*/ 	.short	(.L_8 - .L_7)
	.align		4
.L_7:
        /*001c*/ 	.word	index@($__internal_1_$__cuda_sm10x_tcgen05_guardrail_trap_phase_invalid_during_alloc)
        /*0020*/ 	.word	0x00000000


	//----- nvinfo : EIATTR_FRAME_SIZE
	.align		4
.L_8:
        /*0024*/ 	.byte	0x04, 0x11
        /*0026*/ 	.short	(.L_10 - .L_9)
	.align		4
.L_9:
        /*0028*/ 	.word	index@($__internal_0_$__cuda_sm10x_tcgen05_guardrail_trap_col_being_dealloced_not_returned_by_alloc)
        /*002c*/ 	.word	0x00000000


	//----- nvinfo : EIATTR_FRAME_SIZE
	.align		4
.L_10:
        /*0030*/ 	.byte	0x04, 0x11
        /*0032*/ 	.short	(.L_12 - .L_11)
	.align		4
.L_11:
        /*0034*/ 	.word	index@(matmul_kernel)
        /*0038*/ 	.word	0x00000000


	//----- nvinfo : EIATTR_MIN_STACK_SIZE
	.align		4
.L_12:
        /*003c*/ 	.byte	0x04, 0x12
        /*003e*/ 	.short	(.L_14 - .L_13)
	.align		4
.L_13:
        /*0040*/ 	.word	index@(matmul_kernel)
        /*0044*/ 	.word	0x00000000
.L_14:


//--------------------- .nv.info.matmul_kernel    --------------------------
	.section	.nv.info.matmul_kernel,"",@"SHT_CUDA_INFO"
	.sectionflags	@""
	.align	4


	//----- nvinfo : EIATTR_CUDA_API_VERSION
	.align		4
        /*0000*/ 	.byte	0x04, 0x37
        /*0002*/ 	.short	(.L_16 - .L_15)
.L_15:
        /*0004*/ 	.word	0x00000081


	//----- nvinfo : EIATTR_KPARAM_INFO
	.align		4
.L_16:
        /*0008*/ 	.byte	0x04, 0x17
        /*000a*/ 	.short	(.L_18 - .L_17)
.L_17:
        /*000c*/ 	.word	0x00000000
        /*0010*/ 	.short	0x000d
        /*0012*/ 	.short	0x0048
        /*0014*/ 	.byte	0x00, 0xf4, 0x21, 0x00


	//----- nvinfo : EIATTR_KPARAM_INFO
	.align		4
.L_18:
        /*0018*/ 	.byte	0x04, 0x17
        /*001a*/ 	.short	(.L_20 - .L_19)
.L_19:
        /*001c*/ 	.word	0x00000000
        /*0020*/ 	.short	0x000c
        /*0022*/ 	.short	0x0040
        /*0024*/ 	.byte	0x00, 0xf4, 0x21, 0x00


	//----- nvinfo : EIATTR_KPARAM_INFO
	.align		4
.L_20:
        /*0028*/ 	.byte	0x04, 0x17
        /*002a*/ 	.short	(.L_22 - .L_21)
.L_21:
        /*002c*/ 	.word	0x00000000
        /*0030*/ 	.short	0x000b
        /*0032*/ 	.short	0x0038
        /*0034*/ 	.byte	0x00, 0xf0, 0x11, 0x00


	//----- nvinfo : EIATTR_KPARAM_INFO
	.align		4
.L_22:
        /*0038*/ 	.byte	0x04, 0x17
        /*003a*/ 	.short	(.L_24 - .L_23)
.L_23:
        /*003c*/ 	.word	0x00000000
        /*0040*/ 	.short	0x000a
        /*0042*/ 	.short	0x0034
        /*0044*/ 	.byte	0x00, 0xf0, 0x11, 0x00


	//----- nvinfo : EIATTR_KPARAM_INFO
	.align		4
.L_24:
        /*0048*/ 	.byte	0x04, 0x17
        /*004a*/ 	.short	(.L_26 - .L_25)
.L_25:
        /*004c*/ 	.word	0x00000000
        /*0050*/ 	.short	0x0009
        /*0052*/ 	.short	0x0030
        /*0054*/ 	.byte	0x00, 0xf0, 0x11, 0x00


	//----- nvinfo : EIATTR_KPARAM_INFO
	.align		4
.L_26:
        /*0058*/ 	.byte	0x04, 0x17
        /*005a*/ 	.short	(.L_28 - .L_27)
.L_27:
        /*005c*/ 	.word	0x00000000
        /*0060*/ 	.short	0x0008
        /*0062*/ 	.short	0x002c
        /*0064*/ 	.byte	0x00, 0xf0, 0x11, 0x00


	//----- nvinfo : EIATTR_KPARAM_INFO
	.align		4
.L_28:
        /*0068*/ 	.byte	0x04, 0x17
        /*006a*/ 	.short	(.L_30 - .L_29)
.L_29:
        /*006c*/ 	.word	0x00000000
        /*0070*/ 	.short	0x0007
        /*0072*/ 	.short	0x0028
        /*0074*/ 	.byte	0x00, 0xf0, 0x11, 0x00


	//----- nvinfo : EIATTR_KPARAM_INFO
	.align		4
.L_30:
        /*0078*/ 	.byte	0x04, 0x17
        /*007a*/ 	.short	(.L_32 - .L_31)
.L_31:
        /*007c*/ 	.word	0x00000000
        /*0080*/ 	.short	0x0006
        /*0082*/ 	.short	0x0024
        /*0084*/ 	.byte	0x00, 0xf0, 0x11, 0x00


	//----- nvinfo : EIATTR_KPARAM_INFO
	.align		4
.L_32:
        /*0088*/ 	.byte	0x04, 0x17
        /*008a*/ 	.short	(.L_34 - .L_33)
.L_33:
        /*008c*/ 	.word	0x00000000
        /*0090*/ 	.short	0x0005
        /*0092*/ 	.short	0x0020
        /*0094*/ 	.byte	0x00, 0xf0, 0x11, 0x00


	//----- nvinfo : EIATTR_KPARAM_INFO
	.align		4
.L_34:
        /*0098*/ 	.byte	0x04, 0x17
        /*009a*/ 	.short	(.L_36 - .L_35)
.L_35:
        /*009c*/ 	.word	0x00000000
        /*00a0*/ 	.short	0x0004
        /*00a2*/ 	.short	0x001c
        /*00a4*/ 	.byte	0x00, 0xf0, 0x11, 0x00


	//----- nvinfo : EIATTR_KPARAM_INFO
	.align		4
.L_36:
        /*00a8*/ 	.byte	0x04, 0x17
        /*00aa*/ 	.short	(.L_38 - .L_37)
.L_37:
        /*00ac*/ 	.word	0x00000000
        /*00b0*/ 	.short	0x0003
        /*00b2*/ 	.short	0x0018
        /*00b4*/ 	.byte	0x00, 0xf0, 0x11, 0x00


	//----- nvinfo : EIATTR_KPARAM_INFO
	.align		4
.L_38:
        /*00b8*/ 	.byte	0x04, 0x17
        /*00ba*/ 	.short	(.L_40 - .L_39)
.L_39:
        /*00bc*/ 	.word	0x00000000
        /*00c0*/ 	.short	0x0002
        /*00c2*/ 	.short	0x0010
        /*00c4*/ 	.byte	0x00, 0xf4, 0x21, 0x00


	//----- nvinfo : EIATTR_KPARAM_INFO
	.align		4
.L_40:
        /*00c8*/ 	.byte	0x04, 0x17
        /*00ca*/ 	.short	(.L_42 - .L_41)
.L_41:
        /*00cc*/ 	.word	0x00000000
        /*00d0*/ 	.short	0x0001
        /*00d2*/ 	.short	0x0008
        /*00d4*/ 	.byte	0x00, 0xf4, 0x21, 0x00


	//----- nvinfo : EIATTR_KPARAM_INFO
	.align		4
.L_42:
        /*00d8*/ 	.byte	0x04, 0x17
        /*00da*/ 	.short	(.L_44 - .L_43)
.L_43:
        /*00dc*/ 	.word	0x00000000
        /*00e0*/ 	.short	0x0000
        /*00e2*/ 	.short	0x0000
        /*00e4*/ 	.byte	0x00, 0xf4, 0x21, 0x00


	//----- nvinfo : EIATTR_AT_ENTRY_FRAGMENTS
	.align		4
.L_44:
        /*00e8*/ 	.byte	0x04, 0x4f
        /*00ea*/ 	.short	(.L_46 - .L_45)


	//   ....[0]....
.L_45:
        /*00ec*/ 	.word	0x00000004


	//----- nvinfo : EIATTR_RESERVED_SMEM_USED
	.align		4
.L_46:
        /*00f0*/ 	.byte	0x01, 0x41
	.zero		2


	//----- nvinfo : EIATTR_SPARSE_MMA_MASK
	.align		4
        /*00f4*/ 	.byte	0x03, 0x50
        /*00f6*/ 	.short	0x0000


	//----- nvinfo : EIATTR_TCGEN05_1CTA_USED
	.align		4
        /*00f8*/ 	.byte	0x01, 0x51
	.zero		2


	//----- nvinfo : EIATTR_MAXREG_COUNT
	.align		4
        /*00fc*/ 	.byte	0x03, 0x1b
        /*00fe*/ 	.short	0x00ff


	//----- nvinfo : EIATTR_NUM_BARRIERS
	.align		4
        /*0100*/ 	.byte	0x02, 0x4c
        /*0102*/ 	.byte	0x01
	.zero		1


	//----- nvinfo : EIATTR_INT_WARP_WIDE_INSTR_OFFSETS
	.align		4
        /*0104*/ 	.byte	0x04, 0x31
        /*0106*/ 	.short	(.L_48 - .L_47)


	//   ....[0]....
.L_47:
        /*0108*/ 	.word	0x000029d0


	//   ....[1]....
        /*010c*/ 	.word	0x000029e0


	//   ....[2]....
        /*0110*/ 	.word	0x00003ee0


	//   ....[3]....
        /*0114*/ 	.word	0x0000a8d0


	//   ....[4]....
        /*0118*/ 	.word	0x0000a920


	//----- nvinfo : EIATTR_COOP_GROUP_MASK_REGIDS
	.align		4
.L_48:
        /*011c*/ 	.byte	0x04, 0x29
        /*011e*/ 	.short	(.L_50 - .L_49)


	//   ....[0]....
.L_49:
        /*0120*/ 	.word	0xffffffff


	//   ....[1]....
        /*0124*/ 	.word	0xffffffff


	//   ....[2]....
        /*0128*/ 	.word	0xffffffff


	//   ....[3]....
        /*012c*/ 	.word	0xffffffff


	//----- nvinfo : EIATTR_COOP_GROUP_INSTR_OFFSETS
	.align		4
.L_50:
        /*0130*/ 	.byte	0x04, 0x28
        /*0132*/ 	.short	(.L_52 - .L_51)


	//   ....[0]....
.L_51:
        /*0134*/ 	.word	0x00000070


	//   ....[1]....
        /*0138*/ 	.word	0x00000330


	//   ....[2]....
        /*013c*/ 	.word	0x0000a760


	//   ....[3]....
        /*0140*/ 	.word	0x0000a9d0


	//----- nvinfo : EIATTR_VRC_CTA_INIT_COUNT
	.align		4
.L_52:
        /*0144*/ 	.byte	0x02, 0x4a
        /*0146*/ 	.byte	0x80
	.zero		1


	//----- nvinfo : EIATTR_MBARRIER_INSTR_OFFSETS
	.align		4
        /*0148*/ 	.byte	0x04, 0x39
        /*014a*/ 	.short	(.L_54 - .L_53)


	//   ....[0]....
.L_53:
        /*014c*/ 	.word	0x00002af0
        /*0150*/ 	.word	0x000000ff
        /*0154*/ 	.word	0x00000000
        /*0158*/ 	.short	0x0100
        /*015a*/ 	.byte	0x08
	.zero		1


	//   ....[1]....
        /*015c*/ 	.word	0x00003f30
        /*0160*/ 	.word	0x000000ff
        /*0164*/ 	.word	0x00004008
        /*0168*/ 	.short	0x0100
        /*016a*/ 	.byte	0x0b
	.zero		1


	//   ....[2]....
        /*016c*/ 	.word	0x00005bc0
        /*0170*/ 	.word	0x000000ff
        /*0174*/ 	.word	0x00000000
        /*0178*/ 	.short	0x010a
        /*017a*/ 	.byte	0x08
	.zero		1


	//   ....[3]....
        /*017c*/ 	.word	0x000067a0
        /*0180*/ 	.word	0x000000ff
        /*0184*/ 	.word	0x00000000
        /*0188*/ 	.short	0x010a
        /*018a*/ 	.byte	0x08
	.zero		1


	//   ....[4]....
        /*018c*/ 	.word	0x00006920
        /*0190*/ 	.word	0x000000ff
        /*0194*/ 	.word	0x00004000
        /*0198*/ 	.short	0x0108
        /*019a*/ 	.byte	0x0b
	.zero		1


	//   ....[5]....
        /*019c*/ 	.word	0x00006a10
        /*01a0*/ 	.word	0x000000ff
        /*01a4*/ 	.word	0x00004008
        /*01a8*/ 	.short	0x0108
        /*01aa*/ 	.byte	0x0b
	.zero		1


	//   ....[6]....
        /*01ac*/ 	.word	0x0000a9f0
        /*01b0*/ 	.word	0x000000ff
        /*01b4*/ 	.word	0x00000000
        /*01b8*/ 	.short	0x010a
        /*01ba*/ 	.byte	0x08
	.zero		1


	//   ....[7]....
        /*01bc*/ 	.word	0x0000aa20
        /*01c0*/ 	.word	0x000000ff
        /*01c4*/ 	.word	0x00000000
        /*01c8*/ 	.short	0x010a
        /*01ca*/ 	.byte	0x08
	.zero		1


	//----- nvinfo : EIATTR_NUM_MBARRIERS
	.align		4
.L_54:
        /*01cc*/ 	.byte	0x03, 0x38
        /*01ce*/ 	.short	0x0002


	//----- nvinfo : EIATTR_EXIT_INSTR_OFFSETS
	.align		4
        /*01d0*/ 	.byte	0x04, 0x1c
        /*01d2*/ 	.short	(.L_56 - .L_55)


	//   ....[0]....
.L_55:
        /*01d4*/ 	.word	0x0000a9e0


	//----- nvinfo : EIATTR_REQNTID
	.align		4
.L_56:
        /*01d8*/ 	.byte	0x04, 0x10
        /*01da*/ 	.short	(.L_58 - .L_57)
.L_57:
        /*01dc*/ 	.word	0x00000080
        /*01e0*/ 	.word	0x00000001
        /*01e4*/ 	.word	0x00000001


	//----- nvinfo : EIATTR_CRS_STACK_SIZE
	.align		4
.L_58:
        /*01e8*/ 	.byte	0x04, 0x1e
        /*01ea*/ 	.short	(.L_60 - .L_59)
.L_59:
        /*01ec*/ 	.word	0x00000000


	//----- nvinfo : EIATTR_CBANK_PARAM_SIZE
	.align		4
.L_60:
        /*01f0*/ 	.byte	0x03, 0x19
        /*01f2*/ 	.short	0x0050


	//----- nvinfo : EIATTR_PARAM_CBANK
	.align		4
        /*01f4*/ 	.byte	0x04, 0x0a
        /*01f6*/ 	.short	(.L_62 - .L_61)
	.align		4
.L_61:
        /*01f8*/ 	.word	index@(.nv.constant0.matmul_kernel)
        /*01fc*/ 	.short	0x0380
        /*01fe*/ 	.short	0x0050


	//----- nvinfo : EIATTR_SW_WAR
	.align		4
.L_62:
        /*0200*/ 	.byte	0x04, 0x36
        /*0202*/ 	.short	(.L_64 - .L_63)
.L_63:
        /*0204*/ 	.word	0x00000008
.L_64:


//--------------------- .nv.compat                --------------------------
	.section	.nv.compat,"",@"SHT_CUDA_COMPAT_INFO"
	.align	4
        /*0000*/ 	.byte	0x02, 0x02, 0x02, 0x00, 0x02, 0x05, 0x05, 0x00, 0x02, 0x03, 0x00, 0x00, 0x02, 0x06, 0x01, 0x00


//--------------------- .nv.callgraph             --------------------------
	.section	.nv.callgraph,"",@"SHT_CUDA_CALLGRAPH"
	.align	4
	.sectionentsize	8
	.align		4
        /*0000*/ 	.word	0x00000000
	.align		4
        /*0004*/ 	.word	0xffffffff
	.align		4
        /*0008*/ 	.word	0x00000000
	.align		4
        /*000c*/ 	.word	0xfffffffe
	.align		4
        /*0010*/ 	.word	0x00000000
	.align		4
        /*0014*/ 	.word	0xfffffffd
	.align		4
        /*0018*/ 	.word	0x00000000
	.align		4
        /*001c*/ 	.word	0xfffffffc


//--------------------- .text.matmul_kernel       --------------------------
	.section	.text.matmul_kernel,"ax",@progbits
	.align	128
        .global         matmul_kernel
        .type           matmul_kernel,@function
        .size           matmul_kernel,(.L_x_21 - matmul_kernel)
        .other          matmul_kernel,@"STO_CUDA_ENTRY STV_DEFAULT"
matmul_kernel:
.text.matmul_kernel:
[----:B------:R-:W0:Y:S01]  /*0000*/  LDC R1, c[0x0][0x37c] ;  /* 0x0000df00ff017b82 */ /* 0x000e220000000800 */
[----:B------:R-:W1:Y:S01]  /*0010*/  S2R R101, SR_TID.X ;  /* 0x0000000000657919 */ /* 0x000e620000002100 */
[----:B------:R-:W2:Y:S01]  /*0020*/  LDCU.64 UR22, c[0x0][0x358] ;  /* 0x00006b00ff1677ac */ /* 0x000ea20008000a00 */
[----:B-1----:R-:W-:-:S13]  /*0030*/  ISETP.GE.U32.AND P0, PT, R101, 0x20, PT ;  /* 0x000000206500780c */ /* 0x002fda0003f06070 */
[----:B------:R-:W-:Y:S02]  /*0040*/  VOTEU.ANY UP0, P0 ;  /* 0x0000000000ff7886 */ /* 0x000fe40000000100 */
[----:B0-2---:R-:W-:Y:S05]  /*0050*/  BRA.U UP0, `(.L_x_0) ;  /* 0x0000000100b87547 */ /* 0x005fea000b800000 */
[----:B------:R-:W0:Y:S01]  /*0060*/  S2UR UR6, SR_CgaCtaId ;  /* 0x00000000000679c3 */ /* 0x000e220000008800 */
[----:B------:R-:W-:Y:S01]  /*0070*/  NOP ;  /* 0x0000000000007918 */ /* 0x000fe20000000000 */
[----:B------:R-:W-:Y:S02]  /*0080*/  UMOV UR4, 0x40 ;  /* 0x0000004000047882 */ /* 0x000fe40000000000 */
[----:B0-----:R-:W-:-:S09]  /*0090*/  ULEA UR4, UR6, UR4, 0x18 ;  /* 0x0000000406047291 */ /* 0x001fd2000f8ec0ff */
[----:B------:R-:W0:Y:S01]  /*00a0*/  LDS.U8 R0, [UR4] ;  /* 0x00000004ff007984 */ /* 0x000e220008000000 */
[----:B------:R-:W-:Y:S02]  /*00b0*/  UMOV UR4, 0x400 ;  /* 0x0000040000047882 */ /* 0x000fe40000000000 */
[----:B------:R-:W-:Y:S01]  /*00c0*/  ULEA UR4, UR6, UR4, 0x18 ;  /* 0x0000000406047291 */ /* 0x000fe2000f8ec0ff */
[----:B0-----:R-:W-:-:S13]  /*00d0*/  ISETP.NE.AND P0, PT, R0, RZ, PT ;  /* 0x000000ff0000720c */ /* 0x001fda0003f05270 */
[----:B------:R-:W-:Y:S05]  /*00e0*/  @P0 BRA `(.L_x_1) ;  /* 0x00000000007c0947 */ /* 0x000fea0003800000 */
[----:B------:R-:W-:-:S13]  /*00f0*/  ELECT P0, URZ, PT ;  /* 0x0000000000ff782f */ /* 0x000fda0003800000 */
[----:B------:R-:W-:Y:S05]  /*0100*/  @!P0 BRA `(.L_x_2) ;  /* 0x0000000000848947 */ /* 0x000fea0003800000 */
[----:B------:R-:W-:Y:S01]  /*0110*/  UMOV UR5, 0x8 ;  /* 0x0000000800057882 */ /* 0x000fe20000000000 */
[----:B------:R-:W-:Y:S02]  /*0120*/  IMAD.MOV.U32 R4, RZ, RZ, 0x1 ;  /* 0x00000001ff047424 */ /* 0x000fe400078e00ff */
[----:B------:R-:W-:Y:S02]  /*0130*/  IMAD.MOV.U32 R5, RZ, RZ, 0xff ;  /* 0x000000ffff057424 */ /* 0x000fe400078e00ff */
[----:B------:R-:W-:Y:S04]  /*0140*/  DEPBAR.LE SB0, 0x36 ;  /* 0x00008d800000791a */ /* 0x000fe80000000000 */
[----:B------:R-:W0:Y:S02]  /*0150*/  UTCATOMSWS.FIND_AND_SET.ALIGN UP1, UR5, UR5 ;  /* 0x00000005000575e3 */ /* 0x000e240008020800 */
[----:B0-----:R-:W-:-:S04]  /*0160*/  PLOP3.LUT P0, PT, PT, PT, UP1, 0x80, 0x8 ;  /* 0x000000000008781c */ /* 0x001fc80003f0f018 */
[----:B------:R-:W-:-:S04]  /*0170*/  SEL R0, RZ, 0xffffffff, !P0 ;  /* 0xffffffffff007807 */ /* 0x000fc80004000000 */
[----:B------:R-:W-:Y:S01]  /*0180*/  ISETP.NE.AND P0, PT, R0, RZ, PT ;  /* 0x000000ff0000720c */ /* 0x000fe20003f05270 */
[----:B------:R-:W-:-:S12]  /*0190*/  IMAD.U32 R0, RZ, RZ, UR5 ;  /* 0x00000005ff007e24 */ /* 0x000fd8000f8e00ff */
[----:B------:R-:W-:Y:S05]  /*01a0*/  @P0 BRA `(.L_x_3) ;  /* 0x0000000000240947 */ /* 0x000fea0003800000 */
.L_x_4:
[----:B------:R-:W-:Y:S05]  /*01b0*/  NANOSLEEP 0x64 ;  /* 0x000000640000795d */ /* 0x000fea0003800000 */
[----:B------:R-:W-:-:S05]  /*01c0*/  UMOV UR5, 0x8 ;  /* 0x0000000800057882 */ /* 0x000fca0000000000 */
[----:B------:R-:W-:Y:S04]  /*01d0*/  DEPBAR.LE SB0, 0x36 ;  /* 0x00008d800000791a */ /* 0x000fe80000000000 */
[----:B------:R-:W0:Y:S02]  /*01e0*/  UTCATOMSWS.FIND_AND_SET.ALIGN UP1, UR5, UR5 ;  /* 0x00000005000575e3 */ /* 0x000e240008020800 */
[----:B0-----:R-:W-:-:S04]  /*01f0*/  PLOP3.LUT P0, PT, PT, PT, UP1, 0x80, 0x8 ;  /* 0x000000000008781c */ /* 0x001fc80003f0f018 */
[----:B------:R-:W-:-:S04]  /*0200*/  SEL R0, RZ, 0xffffffff, !P0 ;  /* 0xffffffffff007807 */ /* 0x000fc80004000000 */
[----:B------:R-:W-:Y:S01]  /*0210*/  ISETP.NE.AND P0, PT, R0, RZ, PT ;  /* 0x000000ff0000720c */ /* 0x000fe20003f05270 */
[----:B------:R-:W-:-:S12]  /*0220*/  IMAD.U32 R0, RZ, RZ, UR5 ;  /* 0x00000005ff007e24 */ /* 0x000fd8000f8e00ff */
[----:B------:R-:W-:Y:S05]  /*0230*/  @!P0 BRA `(.L_x_4) ;  /* 0xfffffffc00dc8947 */ /* 0x000fea000383ffff */
.L_x_3:
[C---:B------:R-:W-:Y:S01]  /*0240*/  VIADD R3, R0.reuse, 0x10 ;  /* 0x0000001000037836 */ /* 0x040fe20000000000 */
[----:B------:R-:W-:Y:S01]  /*0250*/  UMOV UR5, 0x50 ;  /* 0x0000005000057882 */ /* 0x000fe20000000000 */
[----:B------:R-:W-:Y:S01]  /*0260*/  SHF.L.U32 R2, R5, R0, RZ ;  /* 0x0000000005027219 */ /* 0x000fe200000006ff */
[----:B------:R-:W-:Y:S01]  /*0270*/  ULEA UR5, UR6, UR5, 0x18 ;  /* 0x0000000506057291 */ /* 0x000fe2000f8ec0ff */
[----:B------:R-:W-:Y:S01]  /*0280*/  IMAD.SHL.U32 R0, R0, 0x20, RZ ;  /* 0x0000002000007824 */ /* 0x000fe200078e00ff */
[----:B------:R-:W-:-:S04]  /*0290*/  SHF.L.U32 R3, R4, R3, RZ ;  /* 0x0000000304037219 */ /* 0x000fc800000006ff */
[----:B------:R-:W-:-:S05]  /*02a0*/  LOP3.LUT R2, R3, R2, RZ, 0xfc, !PT ;  /* 0x0000000203027212 */ /* 0x000fca00078efcff */
[----:B------:R0:W-:Y:S04]  /*02b0*/  ATOMS.OR RZ, [UR5], R2 ;  /* 0x00000002ffff798c */ /* 0x0001e8000b000005 */
[----:B------:R0:W-:Y:S01]  /*02c0*/  STS [UR4], R0 ;  /* 0x00000000ff007988 */ /* 0x0001e20008000804 */
[----:B------:R-:W-:Y:S05]  /*02d0*/  BRA `(.L_x_2) ;  /* 0x0000000000107947 */ /* 0x000fea0003800000 */
.L_x_1:
[----:B------:R-:W-:Y:S01]  /*02e0*/  IMAD.MOV.U32 R0, RZ, RZ, -0x1 ;  /* 0xffffffffff007424 */ /* 0x000fe200078e00ff */
[----:B------:R-:W-:-:S04]  /*02f0*/  MOV R2, 0x320 ;  /* 0x0000032000027802 */ /* 0x000fc80000000f00 */
[----:B------:R0:W-:Y:S03]  /*0300*/  STS [UR4], R0 ;  /* 0x00000000ff007988 */ /* 0x0001e60008000804 */
[----:B0-----:R-:W-:Y:S05]  /*0310*/  CALL.REL.NOINC `($__internal_1_$__cuda_sm10x_tcgen05_guardrail_trap_phase_invalid_during_alloc) ;  /* 0x000000a400d87944 */ /* 0x001fea0003c00000 */
.L_x_2:
[----:B------:R-:W-:Y:S05]  /*0320*/  WARPSYNC.ALL ;  /* 0x0000000000007948 */ /* 0x000fea0003800000 */
[----:B------:R-:W-:Y:S01]  /*0330*/  NOP ;  /* 0x0000000000007918 */ /* 0x000fe20000000000 */
.L_x_0:
[----:B------:R-:W1:Y:S01]  /*0340*/  LDC.64 R48, c[0x0][0x398] ;  /* 0x0000e600ff307b82 */ /* 0x000e620000000a00 */
[----:B------:R-:W2:Y:S01]  /*0350*/  S2R R5, SR_CTAID.X ;  /* 0x0000000000057919 */ /* 0x000ea20000002500 */
[----:B------:R-:W-:Y:S01]  /*0360*/  UMOV UR11, 0x400 ;  /* 0x00000400000b7882 */ /* 0x000fe20000000000 */
[----:B------:R-:W3:Y:S01]  /*0370*/  LDCU.128 UR16, c[0x0][0x380] ;  /* 0x00007000ff1077ac */ /* 0x000ee20008000c00 */
[----:B------:R-:W-:-:S04]  /*0380*/  UMOV UR7, 0x1 ;  /* 0x0000000100077882 */ /* 0x000fc80000000000 */
[----:B------:R-:W4:Y:S01]  /*0390*/  S2UR UR5, SR_CgaCtaId ;  /* 0x00000000000579c3 */ /* 0x000f220000008800 */
[----:B01----:R-:W-:Y:S01]  /*03a0*/  VIADD R0, R49, 0x7f ;  /* 0x0000007f31007836 */ /* 0x003fe20000000000 */
[----:B------:R-:W-:Y:S02]  /*03b0*/  IABS R13, R48 ;  /* 0x00000030000d7213 */ /* 0x000fe40000000000 */
[----:B------:R-:W-:Y:S02]  /*03c0*/  LOP3.LUT R43, RZ, R49, RZ, 0x33, !PT ;  /* 0x00000031ff2b7212 */ /* 0x000fe400078e33ff */
[----:B------:R-:W-:Y:S01]  /*03d0*/  SHF.R.S32.HI R3, RZ, 0x1f, R0 ;  /* 0x0000001fff037819 */ /* 0x000fe20000011400 */
[----:B----4-:R-:W-:-:S03]  /*03e0*/  ULEA UR11, UR5, UR11, 0x18 ;  /* 0x0000000b050b7291 */ /* 0x010fc6000f8ec0ff */
[----:B------:R-:W-:Y:S02]  /*03f0*/  LEA.HI R3, R3, R0, RZ, 0x7 ;  /* 0x0000000003037211 */ /* 0x000fe400078f38ff */
[----:B--2---:R-:W-:Y:S01]  /*0400*/  IABS R8, R5 ;  /* 0x0000000500087213 */ /* 0x004fe20000000000 */
[----:B------:R-:W-:Y:S01]  /*0410*/  UIADD3 UR8, UPT, UPT, UR11, 0x4000, URZ ;  /* 0x000040000b087890 */ /* 0x000fe2000fffe0ff */
[----:B------:R-:W-:-:S05]  /*0420*/  SHF.R.S32.HI R3, RZ, 0x7, R3 ;  /* 0x00000007ff037819 */ /* 0x000fca0000011403 */
[----:B------:R-:W-:-:S05]  /*0430*/  IMAD.SHL.U32 R4, R3, 0x4, RZ ;  /* 0x0000000403047824 */ /* 0x000fca00078e00ff */
[-C--:B------:R-:W-:Y:S02]  /*0440*/  IABS R7, R4.reuse ;  /* 0x0000000400077213 */ /* 0x080fe40000000000 */
[----:B------:R-:W-:Y:S02]  /*0450*/  IABS R10, R4 ;  /* 0x00000004000a7213 */ /* 0x000fe40000000000 */
[----:B------:R-:W0:Y:S08]  /*0460*/  I2F.RP R0, R7 ;  /* 0x0000000700007306 */ /* 0x000e300000209400 */
[----:B0-----:R-:W0:Y:S02]  /*0470*/  MUFU.RCP R0, R0 ;  /* 0x0000000000007308 */ /* 0x001e240000001000 */
[----:B0-----:R-:W-:-:S02]  /*0480*/  VIADD R2, R0, 0xffffffe ;  /* 0x0ffffffe00027836 */ /* 0x001fc40000000000 */
[----:B------:R-:W-:-:S04]  /*0490*/  IMAD.MOV R0, RZ, RZ, -R10 ;  /* 0x000000ffff007224 */ /* 0x000fc800078e0a0a */
[----:B------:R0:W1:Y:S02]  /*04a0*/  F2I.FTZ.U32.TRUNC.NTZ R3, R2 ;  /* 0x0000000200037305 */ /* 0x000064000021f000 */
[----:B0-----:R-:W-:Y:S02]  /*04b0*/  IMAD.MOV.U32 R2, RZ, RZ, RZ ;  /* 0x000000ffff027224 */ /* 0x001fe400078e00ff */
[----:B-1----:R-:W-:-:S04]  /*04c0*/  IMAD.MOV R6, RZ, RZ, -R3 ;  /* 0x000000ffff067224 */ /* 0x002fc800078e0a03 */
[----:B------:R-:W-:Y:S02]  /*04d0*/  IMAD R9, R6, R7, RZ ;  /* 0x0000000706097224 */ /* 0x000fe400078e02ff */
[----:B------:R-:W-:Y:S02]  /*04e0*/  IMAD.MOV.U32 R6, RZ, RZ, R8 ;  /* 0x000000ffff067224 */ /* 0x000fe400078e0008 */
[----:B------:R-:W-:-:S06]  /*04f0*/  IMAD.HI.U32 R3, R3, R9, R2 ;  /* 0x0000000903037227 */ /* 0x000fcc00078e0002 */
[----:B------:R-:W-:-:S04]  /*0500*/  IMAD.HI.U32 R3, R3, R6, RZ ;  /* 0x0000000603037227 */ /* 0x000fc800078e00ff */
[----:B------:R-:W-:Y:S01]  /*0510*/  IMAD R0, R3, R0, R6 ;  /* 0x0000000003007224 */ /* 0x000fe200078e0206 */
[----:B------:R-:W-:Y:S04]  /*0520*/  BAR.SYNC.DEFER_BLOCKING 0x0 ;  /* 0x0000000000007b1d */ /* 0x000fe80000010000 */
[----:B------:R-:W-:-:S13]  /*0530*/  ISETP.GT.U32.AND P1, PT, R7, R0, PT ;  /* 0x000000000700720c */ /* 0x000fda0003f24070 */
[----:B------:R-:W-:Y:S02]  /*0540*/  @!P1 IMAD.IADD R0, R0, 0x1, -R7 ;  /* 0x0000000100009824 */ /* 0x000fe400078e0a07 */
[----:B------:R-:W-:Y:S01]  /*0550*/  @!P1 VIADD R3, R3, 0x1 ;  /* 0x0000000103039836 */ /* 0x000fe20000000000 */
[----:B------:R-:W-:Y:S02]  /*0560*/  ISETP.NE.AND P1, PT, R4, RZ, PT ;  /* 0x000000ff0400720c */ /* 0x000fe40003f25270 */
[----:B------:R-:W-:Y:S02]  /*0570*/  ISETP.GE.U32.AND P0, PT, R0, R7, PT ;  /* 0x000000070000720c */ /* 0x000fe40003f06070 */
[----:B------:R-:W-:-:S04]  /*0580*/  LOP3.LUT R0, R5, R4, RZ, 0x3c, !PT ;  /* 0x0000000405007212 */ /* 0x000fc800078e3cff */
[----:B------:R-:W-:Y:S01]  /*0590*/  ISETP.GE.AND P2, PT, R0, RZ, PT ;  /* 0x000000ff0000720c */ /* 0x000fe20003f46270 */
[----:B------:R-:W-:-:S06]  /*05a0*/  VIADD R0, R48, 0x7f ;  /* 0x0000007f30007836 */ /* 0x000fcc0000000000 */
[----:B------:R-:W-:-:S04]  /*05b0*/  @P0 VIADD R3, R3, 0x1 ;  /* 0x0000000103030836 */ /* 0x000fc80000000000 */
[----:B------:R-:W-:Y:S01]  /*05c0*/  IMAD.MOV.U32 R2, RZ, RZ, R3 ;  /* 0x000000ffff027224 */ /* 0x000fe200078e0003 */
[----:B------:R-:W-:-:S03]  /*05d0*/  SHF.R.S32.HI R3, RZ, 0x1f, R0 ;  /* 0x0000001fff037819 */ /* 0x000fc60000011400 */
[----:B------:R-:W-:Y:S01]  /*05e0*/  @!P2 IMAD.MOV R2, RZ, RZ, -R2 ;  /* 0x000000ffff02a224 */ /* 0x000fe200078e0a02 */
[----:B------:R-:W-:Y:S02]  /*05f0*/  @!P1 LOP3.LUT R2, RZ, R4, RZ, 0x33, !PT ;  /* 0x00000004ff029212 */ /* 0x000fe400078e33ff */
[----:B------:R-:W-:-:S03]  /*0600*/  LEA.HI R3, R3, R0, RZ, 0x7 ;  /* 0x0000000003037211 */ /* 0x000fc600078f38ff */
[----:B------:R-:W-:Y:S02]  /*0610*/  IMAD.SHL.U32 R8, R2, 0x4, RZ ;  /* 0x0000000402087824 */ /* 0x000fe400078e00ff */
[----:B------:R-:W-:-:S03]  /*0620*/  IMAD.MOV R2, RZ, RZ, -R2 ;  /* 0x000000ffff027224 */ /* 0x000fc600078e0a02 */
[----:B------:R-:W-:Y:S01]  /*0630*/  LEA.HI.SX32 R3, R3, -R8, 0x19 ;  /* 0x8000000803037211 */ /* 0x000fe200078fcaff */
[----:B------:R-:W-:-:S03]  /*0640*/  IMAD R10, R4, R2, R5 ;  /* 0x00000002040a7224 */ /* 0x000fc600078e0205 */
[----:B------:R-:W-:Y:S02]  /*0650*/  VIMNMX R11, PT, PT, R3, 0x4, PT ;  /* 0x00000004030b7848 */ /* 0x000fe40003fe0100 */
[----:B------:R-:W-:Y:S02]  /*0660*/  IABS R7, R10 ;  /* 0x0000000a00077213 */ /* 0x000fe40000000000 */
[-C--:B------:R-:W-:Y:S02]  /*0670*/  IABS R9, R11.reuse ;  /* 0x0000000b00097213 */ /* 0x080fe40000000000 */
[----:B------:R-:W-:Y:S02]  /*0680*/  IABS R4, R11 ;  /* 0x0000000b00047213 */ /* 0x000fe40000000000 */
[----:B------:R-:W0:Y:S08]  /*0690*/  I2F.RP R0, R9 ;  /* 0x0000000900007306 */ /* 0x000e300000209400 */
[----:B0-----:R-:W0:Y:S02]  /*06a0*/  MUFU.RCP R0, R0 ;  /* 0x0000000000007308 */ /* 0x001e240000001000 */
[----:B0-----:R-:W-:-:S02]  /*06b0*/  VIADD R3, R0, 0xffffffe ;  /* 0x0ffffffe00037836 */ /* 0x001fc40000000000 */
[----:B------:R-:W-:-:S04]  /*06c0*/  IMAD.MOV R0, RZ, RZ, -R4 ;  /* 0x000000ffff007224 */ /* 0x000fc800078e0a04 */
[----:B------:R-:W0:Y:S02]  /*06d0*/  F2I.FTZ.U32.TRUNC.NTZ R3, R3 ;  /* 0x0000000300037305 */ /* 0x000e24000021f000 */
[----:B0-----:R-:W-:-:S04]  /*06e0*/  IMAD.MOV R6, RZ, RZ, -R3 ;  /* 0x000000ffff067224 */ /* 0x001fc800078e0a03 */
[----:B------:R-:W-:Y:S02]  /*06f0*/  IMAD.MOV.U32 R2, RZ, RZ, R6 ;  /* 0x000000ffff027224 */ /* 0x000fe400078e0006 */
[----:B------:R-:W0:Y:S02]  /*0700*/  I2F.RP R6, R13 ;  /* 0x0000000d00067306 */ /* 0x000e240000209400 */
[----:B------:R-:W-:Y:S02]  /*0710*/  IMAD R5, R2, R9, RZ ;  /* 0x0000000902057224 */ /* 0x000fe400078e02ff */
[----:B------:R-:W-:-:S04]  /*0720*/  IMAD.MOV.U32 R2, RZ, RZ, RZ ;  /* 0x000000ffff027224 */ /* 0x000fc800078e00ff */
[----:B------:R-:W-:Y:S01]  /*0730*/  IMAD.HI.U32 R2, R3, R5, R2 ;  /* 0x0000000503027227 */ /* 0x000fe200078e0002 */
[----:B------:R-:W-:-:S05]  /*0740*/  IABS R3, R49 ;  /* 0x0000003100037213 */ /* 0x000fca0000000000 */
[----:B------:R-:W-:Y:S01]  /*0750*/  IMAD.HI.U32 R2, R2, R7, RZ ;  /* 0x0000000702027227 */ /* 0x000fe200078e00ff */
[----:B0-----:R-:W0:Y:S03]  /*0760*/  MUFU.RCP R6, R6 ;  /* 0x0000000600067308 */ /* 0x001e260000001000 */
[----:B------:R-:W-:-:S05]  /*0770*/  IMAD R0, R2, R0, R7 ;  /* 0x0000000002007224 */ /* 0x000fca00078e0207 */
[----:B------:R-:W-:Y:S01]  /*0780*/  ISETP.GT.U32.AND P1, PT, R9, R0, PT ;  /* 0x000000000900720c */ /* 0x000fe20003f24070 */
[----:B------:R-:W1:Y:S01]  /*0790*/  I2F.RP R7, R3 ;  /* 0x0000000300077306 */ /* 0x000e620000209400 */
[----:B0-----:R-:W-:-:S11]  /*07a0*/  VIADD R4, R6, 0xffffffe ;  /* 0x0ffffffe06047836 */ /* 0x001fd60000000000 */
[----:B------:R-:W-:Y:S01]  /*07b0*/  @!P1 IMAD.IADD R0, R0, 0x1, -R9 ;  /* 0x0000000100009824 */ /* 0x000fe200078e0a09 */
[----:B------:R0:W2:Y:S01]  /*07c0*/  F2I.FTZ.U32.TRUNC.NTZ R5, R4 ;  /* 0x0000000400057305 */ /* 0x0000a2000021f000 */
[----:B------:R-:W-:Y:S01]  /*07d0*/  @!P1 VIADD R2, R2, 0x1 ;  /* 0x0000000102029836 */ /* 0x000fe20000000000 */
[----:B------:R-:W-:Y:S02]  /*07e0*/  ISETP.NE.AND P1, PT, R11, RZ, PT ;  /* 0x000000ff0b00720c */ /* 0x000fe40003f25270 */
[----:B------:R-:W-:Y:S02]  /*07f0*/  ISETP.GE.U32.AND P0, PT, R0, R9, PT ;  /* 0x000000090000720c */ /* 0x000fe40003f06070 */
[----:B------:R-:W-:Y:S02]  /*0800*/  LOP3.LUT R0, R10, R11, RZ, 0x3c, !PT ;  /* 0x0000000b0a007212 */ /* 0x000fe400078e3cff */
[----:B-1----:R-:W1:Y:S01]  /*0810*/  MUFU.RCP R7, R7 ;  /* 0x0000000700077308 */ /* 0x002e620000001000 */
[----:B------:R-:W-:Y:S01]  /*0820*/  LOP3.LUT R9, R101, 0x7f, RZ, 0xc0, !PT ;  /* 0x0000007f65097812 */ /* 0x000fe200078ec0ff */
[----:B0-----:R-:W-:Y:S01]  /*0830*/  IMAD.MOV.U32 R4, RZ, RZ, RZ ;  /* 0x000000ffff047224 */ /* 0x001fe200078e00ff */
[----:B------:R-:W-:-:S06]  /*0840*/  ISETP.GE.AND P2, PT, R0, RZ, PT ;  /* 0x000000ff0000720c */ /* 0x000fcc0003f46270 */
[----:B------:R-:W-:-:S04]  /*0850*/  @P0 VIADD R2, R2, 0x1 ;  /* 0x0000000102020836 */ /* 0x000fc80000000000 */
[----:B------:R-:W-:Y:S02]  /*0860*/  IMAD.MOV.U32 R12, RZ, RZ, R2 ;  /* 0x000000ffff0c7224 */ /* 0x000fe400078e0002 */
[----:B--2---:R-:W-:Y:S02]  /*0870*/  IMAD.MOV R2, RZ, RZ, -R5 ;  /* 0x000000ffff027224 */ /* 0x004fe400078e0a05 */
[----:B------:R-:W-:Y:S01]  /*0880*/  @!P2 IMAD.MOV R12, RZ, RZ, -R12 ;  /* 0x000000ffff0ca224 */ /* 0x000fe200078e0a0c */
[----:B------:R-:W-:Y:S01]  /*0890*/  @!P1 LOP3.LUT R12, RZ, R11, RZ, 0x33, !PT ;  /* 0x0000000bff0c9212 */ /* 0x000fe200078e33ff */
[----:B-1----:R-:W-:-:S04]  /*08a0*/  VIADD R6, R7, 0xffffffe ;  /* 0x0ffffffe07067836 */ /* 0x002fc80000000000 */
[----:B------:R-:W-:Y:S01]  /*08b0*/  IMAD.MOV R0, RZ, RZ, -R12 ;  /* 0x000000ffff007224 */ /* 0x000fe200078e0a0c */
[----:B------:R-:W0:Y:S03]  /*08c0*/  F2I.FTZ.U32.TRUNC.NTZ R7, R6 ;  /* 0x0000000600077305 */ /* 0x000e26000021f000 */
[----:B------:R-:W-:Y:S02]  /*08d0*/  IMAD R0, R11, R0, R10 ;  /* 0x000000000b007224 */ /* 0x000fe400078e020a */
[----:B------:R-:W-:Y:S02]  /*08e0*/  IMAD R11, R2, R13, RZ ;  /* 0x0000000d020b7224 */ /* 0x000fe400078e02ff */
[----:B------:R-:W-:Y:S02]  /*08f0*/  IMAD.IADD R0, R8, 0x1, R0 ;  /* 0x0000000108007824 */ /* 0x000fe400078e0200 */
[----:B------:R-:W-:-:S04]  /*0900*/  IMAD.HI.U32 R4, R5, R11, R4 ;  /* 0x0000000b05047227 */ /* 0x000fc800078e0004 */
[----:B------:R-:W-:Y:S01]  /*0910*/  IMAD R2, R0, 0x80, R9 ;  /* 0x0000008000027824 */ /* 0x000fe200078e0209 */
[----:B------:R-:W-:Y:S01]  /*0920*/  SHF.R.U32.HI R0, RZ, 0x5, R101 ;  /* 0x00000005ff007819 */ /* 0x000fe20000011665 */
[----:B0-----:R-:W-:-:S03]  /*0930*/  IMAD.MOV R6, RZ, RZ, -R7 ;  /* 0x000000ffff067224 */ /* 0x001fc600078e0a07 */
[----:B------:R-:W-:Y:S01]  /*0940*/  IABS R8, R2 ;  /* 0x0000000200087213 */ /* 0x000fe20000000000 */
[----:B------:R-:W-:Y:S01]  /*0950*/  IMAD R11, R6, R3, RZ ;  /* 0x00000003060b7224 */ /* 0x000fe200078e02ff */
[----:B------:R-:W-:Y:S01]  /*0960*/  SGXT.U32 R5, R0, 0x2 ;  /* 0x000000020005781a */ /* 0x000fe20000000000 */
[----:B------:R-:W-:Y:S02]  /*0970*/  IMAD.SHL.U32 R0, R12, 0x80, RZ ;  /* 0x000000800c007824 */ /* 0x000fe400078e00ff */
[----:B------:R-:W-:-:S03]  /*0980*/  IMAD.HI.U32 R4, R4, R8, RZ ;  /* 0x0000000804047227 */ /* 0x000fc600078e00ff */
[----:B------:R-:W-:Y:S01]  /*0990*/  LOP3.LUT R5, R0, R5, RZ, 0xfc, !PT ;  /* 0x0000000500057212 */ /* 0x000fe200078efcff */
[----:B------:R-:W-:Y:S02]  /*09a0*/  IMAD.MOV.U32 R6, RZ, RZ, RZ ;  /* 0x000000ffff067224 */ /* 0x000fe400078e00ff */
[----:B------:R-:W-:Y:S01]  /*09b0*/  IMAD.MOV R4, RZ, RZ, -R4 ;  /* 0x000000ffff047224 */ /* 0x000fe200078e0a04 */
[----:B------:R-:W-:Y:S01]  /*09c0*/  LOP3.LUT R17, R5, 0x8, RZ, 0xfc, !PT ;  /* 0x0000000805117812 */ /* 0x000fe200078efcff */
[----:B------:R-:W-:Y:S01]  /*09d0*/  IMAD.HI.U32 R7, R7, R11, R6 ;  /* 0x0000000b07077227 */ /* 0x000fe200078e0006 */
[C---:B------:R-:W-:Y:S02]  /*09e0*/  LOP3.LUT R15, R5.reuse, 0x4, RZ, 0xfc, !PT ;  /* 0x00000004050f7812 */ /* 0x040fe400078efcff */
[----:B------:R-:W-:Y:S01]  /*09f0*/  LOP3.LUT R19, R5, 0xc, RZ, 0xfc, !PT ;  /* 0x0000000c05137812 */ /* 0x000fe200078efcff */
[----:B------:R-:W-:Y:S01]  /*0a00*/  IMAD R6, R13, R4, R8 ;  /* 0x000000040d067224 */ /* 0x000fe200078e0208 */
[----:B------:R-:W-:-:S02]  /*0a10*/  IABS R14, R17 ;  /* 0x00000011000e7213 */ /* 0x000fc40000000000 */
[----:B------:R-:W-:Y:S02]  /*0a20*/  SHF.R.U32.HI R8, RZ, 0x5, R101 ;  /* 0x00000005ff087819 */ /* 0x000fe40000011665 */
[----:B------:R-:W-:Y:S02]  /*0a30*/  IABS R12, R15 ;  /* 0x0000000f000c7213 */ /* 0x000fe40000000000 */
[----:B------:R-:W-:Y:S02]  /*0a40*/  ISETP.GT.U32.AND P0, PT, R13, R6, PT ;  /* 0x000000060d00720c */ /* 0x000fe40003f04070 */
[----:B------:R-:W-:Y:S01]  /*0a50*/  IABS R16, R19 ;  /* 0x0000001300107213 */ /* 0x000fe20000000000 */
[----:B------:R-:W-:Y:S01]  /*0a60*/  IMAD.HI.U32 R4, R7, R12, RZ ;  /* 0x0000000c07047227 */ /* 0x000fe200078e00ff */
[----:B------:R-:W-:Y:S02]  /*0a70*/  R2UR UR9, R8 ;  /* 0x00000000080972ca */ /* 0x000fe400000e0000 */
[----:B------:R-:W-:Y:S01]  /*0a80*/  LOP3.LUT R20, R5, 0x10, RZ, 0xfc, !PT ;  /* 0x0000001005147812 */ /* 0x000fe200078efcff */
[----:B------:R-:W-:Y:S01]  /*0a90*/  IMAD.HI.U32 R8, R7, R14, RZ ;  /* 0x0000000e07087227 */ /* 0x000fe200078e00ff */
[----:B------:R-:W-:-:S02]  /*0aa0*/  ISETP.GE.AND P3, PT, R15, RZ, PT ;  /* 0x000000ff0f00720c */ /* 0x000fc40003f66270 */
[----:B------:R-:W-:Y:S01]  /*0ab0*/  IABS R18, R20 ;  /* 0x0000001400127213 */ /* 0x000fe20000000000 */
[----:B------:R-:W-:Y:S01]  /*0ac0*/  IMAD.HI.U32 R10, R7, R16, RZ ;  /* 0x00000010070a7227 */ /* 0x000fe200078e00ff */
[----:B------:R-:W-:Y:S02]  /*0ad0*/  LOP3.LUT R15, R5, 0x14, RZ, 0xfc, !PT ;  /* 0x00000014050f7812 */ /* 0x000fe400078efcff */
[----:B------:R-:W-:Y:S01]  /*0ae0*/  ISETP.GE.AND P2, PT, R17, RZ, PT ;  /* 0x000000ff1100720c */ /* 0x000fe20003f46270 */
[----:B------:R-:W-:Y:S01]  /*0af0*/  IMAD.MOV R8, RZ, RZ, -R8 ;  /* 0x000000ffff087224 */ /* 0x000fe200078e0a08 */
[C---:B------:R-:W-:Y:S01]  /*0b00*/  LOP3.LUT R17, R5.reuse, 0x20, RZ, 0xfc, !PT ;  /* 0x0000002005117812 */ /* 0x040fe200078efcff */
[----:B------:R-:W-:Y:S01]  /*0b10*/  IMAD.MOV R4, RZ, RZ, -R4 ;  /* 0x000000ffff047224 */ /* 0x000fe200078e0a04 */
[C---:B------:R-:W-:Y:S01]  /*0b20*/  LOP3.LUT R21, R5.reuse, 0x28, RZ, 0xfc, !PT ;  /* 0x0000002805157812 */ /* 0x040fe200078efcff */
[----:B------:R-:W-:Y:S01]  /*0b30*/  IMAD.MOV R10, RZ, RZ, -R10 ;  /* 0x000000ffff0a7224 */ /* 0x000fe200078e0a0a */
[----:B------:R-:W-:Y:S01]  /*0b40*/  LOP3.LUT R25, R5, 0x64, RZ, 0xfc, !PT ;  /* 0x0000006405197812 */ /* 0x000fe200078efcff */
[C---:B------:R-:W-:Y:S01]  /*0b50*/  IMAD R8, R3.reuse, R8, R14 ;  /* 0x0000000803087224 */ /* 0x040fe200078e020e */
[----:B------:R-:W-:Y:S01]  /*0b60*/  IABS R24, R21 ;  /* 0x0000001500187213 */ /* 0x000fe20000000000 */
[C---:B------:R-:W-:Y:S01]  /*0b70*/  IMAD R4, R3.reuse, R4, R12 ;  /* 0x0000000403047224 */ /* 0x040fe200078e020c */
[----:B------:R-:W-:Y:S01]  /*0b80*/  IABS R72, R25 ;  /* 0x0000001900487213 */ /* 0x000fe20000000000 */
[----:B------:R-:W-:Y:S01]  /*0b90*/  @!P0 IMAD.IADD R6, R6, 0x1, -R13 ;  /* 0x0000000106068824 */ /* 0x000fe200078e0a0d */
[C---:B------:R-:W-:Y:S01]  /*0ba0*/  ISETP.GT.U32.AND P6, PT, R3.reuse, R8, PT ;  /* 0x000000080300720c */ /* 0x040fe20003fc4070 */
[C---:B------:R-:W-:Y:S01]  /*0bb0*/  IMAD R12, R3.reuse, R10, R16 ;  /* 0x0000000a030c7224 */ /* 0x040fe200078e0210 */
[----:B------:R-:W-:Y:S01]  /*0bc0*/  ISETP.GT.U32.AND P1, PT, R3, R4, PT ;  /* 0x000000040300720c */ /* 0x000fe20003f24070 */
[----:B------:R-:W-:Y:S01]  /*0bd0*/  IMAD.HI.U32 R11, R7, R18, RZ ;  /* 0x00000012070b7227 */ /* 0x000fe200078e00ff */
[----:B------:R-:W-:Y:S01]  /*0be0*/  ISETP.GT.U32.AND P0, PT, R13, R6, PT ;  /* 0x000000060d00720c */ /* 0x000fe20003f04070 */
[----:B------:R-:W-:Y:S01]  /*0bf0*/  USHF.L.U32 UR4, UR9, 0x15, URZ ;  /* 0x0000001509047899 */ /* 0x000fe200080006ff */
[----:B------:R-:W-:Y:S01]  /*0c00*/  ISETP.GT.U32.AND P5, PT, R3, R12, PT ;  /* 0x0000000c0300720c */ /* 0x000fe20003fa4070 */
[----:B------:R-:W-:Y:S01]  /*0c10*/  IMAD.MOV R11, RZ, RZ, -R11 ;  /* 0x000000ffff0b7224 */ /* 0x000fe200078e0a0b */
[----:B------:R-:W-:Y:S01]  /*0c20*/  IABS R16, R15 ;  /* 0x0000000f00107213 */ /* 0x000fe20000000000 */
[----:B------:R-:W-:Y:S01]  /*0c30*/  ULOP3.LUT UR4, UR4, 0x600000, URZ, 0xc0, !UPT ;  /* 0x0060000004047892 */ /* 0x000fe2000f8ec0ff */
[----:B------:R-:W-:Y:S01]  /*0c40*/  LOP3.LUT R29, R5, 0x6c, RZ, 0xfc, !PT ;  /* 0x0000006c051d7812 */ /* 0x000fe200078efcff */
[----:B------:R-:W-:Y:S01]  /*0c50*/  IMAD R14, R3, R11, R18 ;  /* 0x0000000b030e7224 */ /* 0x000fe200078e0212 */
[----:B------:R-:W-:Y:S01]  /*0c60*/  LOP3.LUT R27, R5, 0x68, RZ, 0xfc, !PT ;  /* 0x00000068051b7812 */ /* 0x000fe200078efcff */
[--C-:B------:R-:W-:Y:S01]  /*0c70*/  @!P6 IMAD.IADD R8, R8, 0x1, -R3.reuse ;  /* 0x000000010808e824 */ /* 0x100fe200078e0a03 */
[----:B------:R-:W-:Y:S01]  /*0c80*/  ISETP.GE.AND P6, PT, R20, RZ, PT ;  /* 0x000000ff1400720c */ /* 0x000fe20003fc6270 */
[----:B------:R-:W-:Y:S01]  /*0c90*/  @!P1 IMAD.IADD R4, R4, 0x1, -R3 ;  /* 0x0000000104049824 */ /* 0x000fe200078e0a03 */
[----:B------:R-:W-:Y:S01]  /*0ca0*/  ISETP.GT.U32.AND P1, PT, R3, R14, PT ;  /* 0x0000000e0300720c */ /* 0x000fe20003f24070 */
[----:B------:R-:W-:Y:S01]  /*0cb0*/  @!P0 IMAD.IADD R6, R6, 0x1, -R13 ;  /* 0x0000000106068824 */ /* 0x000fe200078e0a0d */
[----:B------:R-:W-:Y:S01]  /*0cc0*/  LOP3.LUT R13, R5, 0x18, RZ, 0xfc, !PT ;  /* 0x00000018050d7812 */ /* 0x000fe200078efcff */
[----:B------:R-:W-:Y:S01]  /*0cd0*/  @!P5 IMAD.IADD R12, R12, 0x1, -R3 ;  /* 0x000000010c0cd824 */ /* 0x000fe200078e0a03 */
[----:B------:R-:W-:Y:S01]  /*0ce0*/  ISETP.GT.U32.AND P5, PT, R3, R8, PT ;  /* 0x000000080300720c */ /* 0x000fe20003fa4070 */
[----:B------:R-:W-:Y:S01]  /*0cf0*/  IMAD.HI.U32 R10, R7, R16, RZ ;  /* 0x00000010070a7227 */ /* 0x000fe200078e00ff */
[----:B------:R-:W-:-:S02]  /*0d00*/  ISETP.GT.U32.AND P4, PT, R3, R4, PT ;  /* 0x000000040300720c */ /* 0x000fc40003f84070 */
[----:B------:R-:W-:Y:S01]  /*0d10*/  IABS R18, R13 ;  /* 0x0000000d00127213 */ /* 0x000fe20000000000 */
[----:B------:R-:W-:Y:S01]  /*0d20*/  IMAD.MOV R10, RZ, RZ, -R10 ;  /* 0x000000ffff0a7224 */ /* 0x000fe200078e0a0a */
[----:B------:R-:W-:Y:S01]  /*0d30*/  IABS R20, R17 ;  /* 0x0000001100147213 */ /* 0x000fe20000000000 */
[----:B------:R-:W-:Y:S01]  /*0d40*/  IMAD.MOV.U32 R86, RZ, RZ, R6 ;  /* 0x000000ffff567224 */ /* 0x000fe200078e0006 */
[----:B------:R-:W-:Y:S01]  /*0d50*/  ISETP.GE.AND P0, PT, R19, RZ, PT ;  /* 0x000000ff1300720c */ /* 0x000fe20003f06270 */
[----:B------:R-:W-:Y:S01]  /*0d60*/  IMAD R16, R3, R10, R16 ;  /* 0x0000000a03107224 */ /* 0x000fe200078e0210 */
[----:B------:R-:W-:Y:S01]  /*0d70*/  LOP3.LUT R19, R5, 0x24, RZ, 0xfc, !PT ;  /* 0x0000002405137812 */ /* 0x000fe200078efcff */
[----:B------:R-:W-:Y:S01]  /*0d80*/  IMAD.HI.U32 R10, R7, R18, RZ ;  /* 0x00000012070a7227 */ /* 0x000fe200078e00ff */
[----:B------:R-:W-:Y:S02]  /*0d90*/  IABS R76, R29 ;  /* 0x0000001d004c7213 */ /* 0x000fe40000000000 */
[----:B------:R-:W-:Y:S01]  /*0da0*/  IABS R22, R19 ;  /* 0x0000001300167213 */ /* 0x000fe20000000000 */
[----:B------:R-:W-:Y:S01]  /*0db0*/  IMAD.MOV R10, RZ, RZ, -R10 ;  /* 0x000000ffff0a7224 */ /* 0x000fe200078e0a0a */
[----:B------:R-:W-:Y:S01]  /*0dc0*/  IABS R74, R27 ;  /* 0x0000001b004a7213 */ /* 0x000fe20000000000 */
[--C-:B------:R-:W-:Y:S01]  /*0dd0*/  @!P5 IMAD.IADD R8, R8, 0x1, -R3.reuse ;  /* 0x000000010808d824 */ /* 0x100fe200078e0a03 */
[C---:B------:R-:W-:Y:S01]  /*0de0*/  ISETP.GT.U32.AND P5, PT, R3.reuse, R16, PT ;  /* 0x000000100300720c */ /* 0x040fe20003fa4070 */
[--C-:B------:R-:W-:Y:S01]  /*0df0*/  @!P4 IMAD.IADD R4, R4, 0x1, -R3.reuse ;  /* 0x000000010404c824 */ /* 0x100fe200078e0a03 */
[----:B------:R-:W-:Y:S01]  /*0e00*/  ISETP.GT.U32.AND P4, PT, R3, R12, PT ;  /* 0x0000000c0300720c */ /* 0x000fe20003f84070 */
[----:B------:R-:W-:Y:S01]  /*0e10*/  @!P1 IMAD.IADD R14, R14, 0x1, -R3 ;  /* 0x000000010e0e9824 */ /* 0x000fe200078e0a03 */
[----:B------:R-:W-:Y:S01]  /*0e20*/  LOP3.LUT R31, R5, 0x70, RZ, 0xfc, !PT ;  /* 0x00000070051f7812 */ /* 0x000fe200078efcff */
[----:B------:R-:W-:Y:S01]  /*0e30*/  IMAD R18, R3, R10, R18 ;  /* 0x0000000a03127224 */ /* 0x000fe200078e0212 */
[----:B------:R-:W-:Y:S01]  /*0e40*/  LOP3.LUT R33, R5, 0x74, RZ, 0xfc, !PT ;  /* 0x0000007405217812 */ /* 0x000fe200078efcff */
[----:B------:R-:W-:Y:S01]  /*0e50*/  IMAD.HI.U32 R10, R7, R20, RZ ;  /* 0x00000014070a7227 */ /* 0x000fe200078e00ff */
[----:B------:R-:W-:-:S02]  /*0e60*/  ISETP.GT.U32.AND P1, PT, R3, R14, PT ;  /* 0x0000000e0300720c */ /* 0x000fc40003f24070 */
[----:B------:R-:W-:Y:S01]  /*0e70*/  IABS R78, R31 ;  /* 0x0000001f004e7213 */ /* 0x000fe20000000000 */
[----:B------:R-:W-:Y:S01]  /*0e80*/  IMAD.MOV R10, RZ, RZ, -R10 ;  /* 0x000000ffff0a7224 */ /* 0x000fe200078e0a0a */
[----:B------:R-:W-:Y:S01]  /*0e90*/  IABS R80, R33 ;  /* 0x0000002100507213 */ /* 0x000fe20000000000 */
[--C-:B------:R-:W-:Y:S01]  /*0ea0*/  @!P5 IMAD.IADD R16, R16, 0x1, -R3.reuse ;  /* 0x000000011010d824 */ /* 0x100fe200078e0a03 */
[----:B------:R-:W-:Y:S01]  /*0eb0*/  ISETP.GE.AND P5, PT, R13, RZ, PT ;  /* 0x000000ff0d00720c */ /* 0x000fe20003fa6270 */
[----:B------:R-:W-:Y:S01]  /*0ec0*/  IMAD R20, R3, R10, R20 ;  /* 0x0000000a03147224 */ /* 0x000fe200078e0214 */
[C---:B------:R-:W-:Y:S01]  /*0ed0*/  LOP3.LUT R13, R5.reuse, 0x2c, RZ, 0xfc, !PT ;  /* 0x0000002c050d7812 */ /* 0x040fe200078efcff */
[----:B------:R-:W-:Y:S01]  /*0ee0*/  IMAD.MOV.U32 R10, RZ, RZ, R4 ;  /* 0x000000ffff0a7224 */ /* 0x000fe200078e0004 */
[----:B------:R-:W-:Y:S01]  /*0ef0*/  LOP3.LUT R35, R5, 0x78, RZ, 0xfc, !PT ;  /* 0x0000007805237812 */ /* 0x000fe200078efcff */
[--C-:B------:R-:W-:Y:S01]  /*0f00*/  @!P4 IMAD.IADD R12, R12, 0x1, -R3.reuse ;  /* 0x000000010c0cc824 */ /* 0x100fe200078e0a03 */
[C---:B------:R-:W-:Y:S01]  /*0f10*/  ISETP.GT.U32.AND P4, PT, R3.reuse, R18, PT ;  /* 0x000000120300720c */ /* 0x040fe20003f84070 */
[----:B------:R-:W-:Y:S01]  /*0f20*/  @!P3 IMAD.MOV R10, RZ, RZ, -R10 ;  /* 0x000000ffff0ab224 */ /* 0x000fe200078e0a0a */
[----:B------:R-:W-:Y:S01]  /*0f30*/  ISETP.GT.U32.AND P3, PT, R3, R16, PT ;  /* 0x000000100300720c */ /* 0x000fe20003f64070 */
[----:B------:R-:W-:Y:S01]  /*0f40*/  IMAD.MOV.U32 R28, RZ, RZ, R8 ;  /* 0x000000ffff1c7224 */ /* 0x000fe200078e0008 */
[----:B------:R-:W-:Y:S01]  /*0f50*/  IABS R82, R35 ;  /* 0x0000002300527213 */ /* 0x000fe20000000000 */
[----:B------:R-:W-:Y:S01]  /*0f60*/  @!P1 IMAD.IADD R14, R14, 0x1, -R3 ;  /* 0x000000010e0e9824 */ /* 0x000fe200078e0a03 */
[----:B------:R-:W-:Y:S01]  /*0f70*/  ISETP.GE.AND P1, PT, R15, RZ, PT ;  /* 0x000000ff0f00720c */ /* 0x000fe20003f26270 */
[----:B------:R-:W-:Y:S01]  /*0f80*/  IMAD.HI.U32 R4, R7, R24, RZ ;  /* 0x0000001807047227 */ /* 0x000fe200078e00ff */
[----:B------:R-:W-:-:S03]  /*0f90*/  LOP3.LUT R15, R5, 0x30, RZ, 0xfc, !PT ;  /* 0x00000030050f7812 */ /* 0x000fc600078efcff */
[----:B------:R-:W-:Y:S01]  /*0fa0*/  @!P2 IMAD.MOV R28, RZ, RZ, -R28 ;  /* 0x000000ffff1ca224 */ /* 0x000fe200078e0a1c */
[----:B------:R-:W-:Y:S01]  /*0fb0*/  ISETP.GT.U32.AND P2, PT, R3, R20, PT ;  /* 0x000000140300720c */ /* 0x000fe20003f44070 */
[----:B------:R-:W-:Y:S02]  /*0fc0*/  IMAD.MOV R8, RZ, RZ, -R4 ;  /* 0x000000ffff087224 */ /* 0x000fe400078e0a04 */
[--C-:B------:R-:W-:Y:S02]  /*0fd0*/  @!P4 IMAD.IADD R18, R18, 0x1, -R3.reuse ;  /* 0x000000011212c824 */ /* 0x100fe400078e0a03 */
[----:B------:R-:W-:Y:S01]  /*0fe0*/  @!P3 IMAD.IADD R16, R16, 0x1, -R3 ;  /* 0x000000011010b824 */ /* 0x000fe200078e0a03 */
[----:B------:R-:W-:Y:S01]  /*0ff0*/  ISETP.GE.AND P3, PT, R21, RZ, PT ;  /* 0x000000ff1500720c */ /* 0x000fe20003f66270 */
[C---:B------:R-:W-:Y:S01]  /*1000*/  IMAD R8, R3.reuse, R8, R24 ;  /* 0x0000000803087224 */ /* 0x040fe200078e0218 */
[----:B------:R-:W-:Y:S01]  /*1010*/  ISETP.GT.U32.AND P4, PT, R3, R18, PT ;  /* 0x000000120300720c */ /* 0x000fe20003f84070 */
[----:B------:R-:W-:Y:S01]  /*1020*/  @!P1 IMAD.MOV R16, RZ, RZ, -R16 ;  /* 0x000000ffff109224 */ /* 0x000fe200078e0a10 */
[----:B------:R-:W-:Y:S01]  /*1030*/  IABS R24, R13 ;  /* 0x0000000d00187213 */ /* 0x000fe20000000000 */
[----:B------:R-:W-:Y:S01]  /*1040*/  IMAD.HI.U32 R11, R7, R22, RZ ;  /* 0x00000016070b7227 */ /* 0x000fe200078e00ff */
[----:B------:R-:W-:-:S02]  /*1050*/  ISETP.GT.U32.AND P1, PT, R3, R8, PT ;  /* 0x000000080300720c */ /* 0x000fc40003f24070 */
[----:B------:R-:W-:Y:S01]  /*1060*/  LOP3.LUT R21, R5, 0x58, RZ, 0xfc, !PT ;  /* 0x0000005805157812 */ /* 0x000fe200078efcff */
[----:B------:R-:W-:Y:S02]  /*1070*/  @!P2 IMAD.IADD R20, R20, 0x1, -R3 ;  /* 0x000000011414a824 */ /* 0x000fe400078e0a03 */
[----:B------:R-:W-:Y:S01]  /*1080*/  IMAD.MOV R11, RZ, RZ, -R11 ;  /* 0x000000ffff0b7224 */ /* 0x000fe200078e0a0b */
[----:B------:R-:W-:Y:S01]  /*1090*/  IABS R52, R21 ;  /* 0x0000001500347213 */ /* 0x000fe20000000000 */
[----:B------:R-:W-:Y:S01]  /*10a0*/  @!P0 IMAD.MOV R12, RZ, RZ, -R12 ;  /* 0x000000ffff0c8224 */ /* 0x000fe200078e0a0c */
[C---:B------:R-:W-:Y:S01]  /*10b0*/  ISETP.GT.U32.AND P2, PT, R3.reuse, R20, PT ;  /* 0x000000140300720c */ /* 0x040fe20003f44070 */
[----:B------:R-:W-:Y:S01]  /*10c0*/  IMAD R4, R3, R11, R22 ;  /* 0x0000000b03047224 */ /* 0x000fe200078e0216 */
[----:B------:R-:W-:Y:S01]  /*10d0*/  ISETP.GE.AND P0, PT, R17, RZ, PT ;  /* 0x000000ff1100720c */ /* 0x000fe20003f06270 */
[--C-:B------:R-:W-:Y:S01]  /*10e0*/  @!P4 IMAD.IADD R18, R18, 0x1, -R3.reuse ;  /* 0x000000011212c824 */ /* 0x100fe200078e0a03 */
[----:B------:R-:W-:Y:S01]  /*10f0*/  IABS R22, R15 ;  /* 0x0000000f00167213 */ /* 0x000fe20000000000 */
[----:B------:R-:W-:Y:S01]  /*1100*/  @!P1 IMAD.IADD R8, R8, 0x1, -R3 ;  /* 0x0000000108089824 */ /* 0x000fe200078e0a03 */
[----:B------:R-:W-:Y:S01]  /*1110*/  ISETP.GT.U32.AND P4, PT, R3, R4, PT ;  /* 0x000000040300720c */ /* 0x000fe20003f84070 */
[----:B------:R-:W-:Y:S01]  /*1120*/  IMAD.HI.U32 R11, R7, R24, RZ ;  /* 0x00000018070b7227 */ /* 0x000fe200078e00ff */
[----:B------:R-:W-:-:S02]  /*1130*/  LOP3.LUT R17, R5, 0x34, RZ, 0xfc, !PT ;  /* 0x0000003405117812 */ /* 0x000fc400078efcff */
[----:B------:R-:W-:Y:S01]  /*1140*/  ISETP.GT.U32.AND P1, PT, R3, R8, PT ;  /* 0x000000080300720c */ /* 0x000fe20003f24070 */
[----:B------:R-:W-:Y:S01]  /*1150*/  @!P5 IMAD.MOV R18, RZ, RZ, -R18 ;  /* 0x000000ffff12d224 */ /* 0x000fe200078e0a12 */
[----:B------:R-:W-:Y:S01]  /*1160*/  ISETP.GE.AND P5, PT, R13, RZ, PT ;  /* 0x000000ff0d00720c */ /* 0x000fe20003fa6270 */
[----:B------:R-:W-:Y:S01]  /*1170*/  IMAD.MOV R13, RZ, RZ, -R11 ;  /* 0x000000ffff0d7224 */ /* 0x000fe200078e0a0b */
[----:B------:R-:W-:Y:S01]  /*1180*/  IABS R26, R17 ;  /* 0x00000011001a7213 */ /* 0x000fe20000000000 */
[----:B------:R-:W-:Y:S01]  /*1190*/  @!P2 IMAD.IADD R20, R20, 0x1, -R3 ;  /* 0x000000011414a824 */ /* 0x000fe200078e0a03 */
[----:B------:R-:W-:Y:S01]  /*11a0*/  ISETP.GE.AND P2, PT, R15, RZ, PT ;  /* 0x000000ff0f00720c */ /* 0x000fe20003f46270 */
[----:B------:R-:W-:Y:S01]  /*11b0*/  IMAD.HI.U32 R11, R7, R22, RZ ;  /* 0x00000016070b7227 */ /* 0x000fe200078e00ff */
[----:B------:R-:W-:-:S03]  /*11c0*/  LOP3.LUT R15, R5, 0x40, RZ, 0xfc, !PT ;  /* 0x00000040050f7812 */ /* 0x000fc600078efcff */
[C---:B------:R-:W-:Y:S01]  /*11d0*/  IMAD R24, R3.reuse, R13, R24 ;  /* 0x0000000d03187224 */ /* 0x040fe200078e0218 */
[----:B------:R-:W-:Y:S01]  /*11e0*/  IABS R32, R15 ;  /* 0x0000000f00207213 */ /* 0x000fe20000000000 */
[----:B------:R-:W-:Y:S02]  /*11f0*/  IMAD.MOV.U32 R38, RZ, RZ, R20 ;  /* 0x000000ffff267224 */ /* 0x000fe400078e0014 */
[----:B------:R-:W-:Y:S02]  /*1200*/  IMAD.MOV R11, RZ, RZ, -R11 ;  /* 0x000000ffff0b7224 */ /* 0x000fe400078e0a0b */
[----:B------:R-:W-:Y:S01]  /*1210*/  @!P0 IMAD.MOV R38, RZ, RZ, -R38 ;  /* 0x000000ffff268224 */ /* 0x000fe200078e0a26 */
[C---:B------:R-:W-:Y:S01]  /*1220*/  ISETP.GT.U32.AND P0, PT, R3.reuse, R24, PT ;  /* 0x000000180300720c */ /* 0x040fe20003f04070 */
[----:B------:R-:W-:Y:S01]  /*1230*/  IMAD R20, R3, R11, R22 ;  /* 0x0000000b03147224 */ /* 0x000fe200078e0216 */
[----:B------:R-:W-:Y:S01]  /*1240*/  LOP3.LUT R11, R5, 0x38, RZ, 0xfc, !PT ;  /* 0x00000038050b7812 */ /* 0x000fe200078efcff */
[----:B------:R-:W-:-:S02]  /*1250*/  @!P4 IMAD.IADD R4, R4, 0x1, -R3 ;  /* 0x000000010404c824 */ /* 0x000fc400078e0a03 */
[--C-:B------:R-:W-:Y:S01]  /*1260*/  @!P1 IMAD.IADD R8, R8, 0x1, -R3.reuse ;  /* 0x0000000108089824 */ /* 0x100fe200078e0a03 */
[C---:B------:R-:W-:Y:S01]  /*1270*/  ISETP.GT.U32.AND P1, PT, R3.reuse, R20, PT ;  /* 0x000000140300720c */ /* 0x040fe20003f24070 */
[----:B------:R-:W-:Y:S01]  /*1280*/  @!P6 IMAD.MOV R14, RZ, RZ, -R14 ;  /* 0x000000ffff0ee224 */ /* 0x000fe200078e0a0e */
[----:B------:R-:W-:Y:S01]  /*1290*/  ISETP.GT.U32.AND P4, PT, R3, R4, PT ;  /* 0x000000040300720c */ /* 0x000fe20003f84070 */
[----:B------:R-:W-:Y:S01]  /*12a0*/  IMAD.HI.U32 R13, R7, R26, RZ ;  /* 0x0000001a070d7227 */ /* 0x000fe200078e00ff */
[----:B------:R-:W-:Y:S02]  /*12b0*/  ISETP.GE.AND P6, PT, R19, RZ, PT ;  /* 0x000000ff1300720c */ /* 0x000fe40003fc6270 */
[----:B------:R-:W-:Y:S01]  /*12c0*/  IABS R30, R11 ;  /* 0x0000000b001e7213 */ /* 0x000fe20000000000 */
[----:B------:R-:W-:Y:S01]  /*12d0*/  @!P0 IMAD.IADD R24, R24, 0x1, -R3 ;  /* 0x0000000118188824 */ /* 0x000fe200078e0a03 */
[----:B------:R-:W-:Y:S01]  /*12e0*/  LOP3.LUT R19, R5, 0x4c, RZ, 0xfc, !PT ;  /* 0x0000004c05137812 */ /* 0x000fe200078efcff */
[----:B------:R-:W-:-:S02]  /*12f0*/  IMAD.MOV R13, RZ, RZ, -R13 ;  /* 0x000000ffff0d7224 */ /* 0x000fc400078e0a0d */
[----:B------:R-:W-:Y:S01]  /*1300*/  IMAD.MOV.U32 R42, RZ, RZ, R8 ;  /* 0x000000ffff2a7224 */ /* 0x000fe200078e0008 */
[----:B------:R-:W-:Y:S01]  /*1310*/  ISETP.GT.U32.AND P0, PT, R3, R24, PT ;  /* 0x000000180300720c */ /* 0x000fe20003f04070 */
[--C-:B------:R-:W-:Y:S02]  /*1320*/  @!P1 IMAD.IADD R20, R20, 0x1, -R3.reuse ;  /* 0x0000000114149824 */ /* 0x100fe400078e0a03 */
[----:B------:R-:W-:Y:S01]  /*1330*/  @!P4 IMAD.IADD R4, R4, 0x1, -R3 ;  /* 0x000000010404c824 */ /* 0x000fe200078e0a03 */
[----:B------:R-:W-:Y:S01]  /*1340*/  ISETP.GE.AND P4, PT, R17, RZ, PT ;  /* 0x000000ff1100720c */ /* 0x000fe20003f86270 */
[C---:B------:R-:W-:Y:S01]  /*1350*/  IMAD R26, R3.reuse, R13, R26 ;  /* 0x0000000d031a7224 */ /* 0x040fe200078e021a */
[----:B------:R-:W-:Y:S01]  /*1360*/  ISETP.GT.U32.AND P1, PT, R3, R20, PT ;  /* 0x000000140300720c */ /* 0x000fe20003f24070 */
[----:B------:R-:W-:Y:S01]  /*1370*/  IMAD.MOV.U32 R22, RZ, RZ, R4 ;  /* 0x000000ffff167224 */ /* 0x000fe200078e0004 */
[----:B------:R-:W-:Y:S01]  /*1380*/  LOP3.LUT R17, R5, 0x44, RZ, 0xfc, !PT ;  /* 0x0000004405117812 */ /* 0x000fe200078efcff */
[----:B------:R-:W-:-:S03]  /*1390*/  IMAD.HI.U32 R4, R7, R30, RZ ;  /* 0x0000001e07047227 */ /* 0x000fc600078e00ff */
[----:B------:R-:W-:Y:S01]  /*13a0*/  IABS R34, R17 ;  /* 0x0000001100227213 */ /* 0x000fe20000000000 */
[----:B------:R-:W-:Y:S01]  /*13b0*/  @!P6 IMAD.MOV R22, RZ, RZ, -R22 ;  /* 0x000000ffff16e224 */ /* 0x000fe200078e0a16 */
[----:B------:R-:W-:Y:S01]  /*13c0*/  ISETP.GT.U32.AND P6, PT, R3, R26, PT ;  /* 0x0000001a0300720c */ /* 0x000fe20003fc4070 */
[----:B------:R-:W-:-:S04]  /*13d0*/  IMAD.HI.U32 R8, R7, R32, RZ ;  /* 0x0000002007087227 */ /* 0x000fc800078e00ff */
[----:B------:R-:W-:Y:S02]  /*13e0*/  IMAD.MOV R4, RZ, RZ, -R4 ;  /* 0x000000ffff047224 */ /* 0x000fe400078e0a04 */
[--C-:B------:R-:W-:Y:S01]  /*13f0*/  @!P0 IMAD.IADD R24, R24, 0x1, -R3.reuse ;  /* 0x0000000118188824 */ /* 0x100fe200078e0a03 */
[----:B------:R-:W-:Y:S01]  /*1400*/  ISETP.GE.AND P0, PT, R15, RZ, PT ;  /* 0x000000ff0f00720c */ /* 0x000fe20003f06270 */
[----:B------:R-:W-:Y:S01]  /*1410*/  IMAD.MOV R8, RZ, RZ, -R8 ;  /* 0x000000ffff087224 */ /* 0x000fe200078e0a08 */
[----:B------:R-:W-:Y:S01]  /*1420*/  LOP3.LUT R15, R5, 0x48, RZ, 0xfc, !PT ;  /* 0x00000048050f7812 */ /* 0x000fe200078efcff */
[C---:B------:R-:W-:Y:S02]  /*1430*/  IMAD R4, R3.reuse, R4, R30 ;  /* 0x0000000403047224 */ /* 0x040fe400078e021e */
[C---:B------:R-:W-:Y:S01]  /*1440*/  IMAD R8, R3.reuse, R8, R32 ;  /* 0x0000000803087224 */ /* 0x040fe200078e0220 */
[----:B------:R-:W-:Y:S01]  /*1450*/  IABS R13, R15 ;  /* 0x0000000f000d7213 */ /* 0x000fe20000000000 */
[----:B------:R-:W-:Y:S01]  /*1460*/  @!P1 IMAD.IADD R20, R20, 0x1, -R3 ;  /* 0x0000000114149824 */ /* 0x000fe200078e0a03 */
[----:B------:R-:W-:Y:S01]  /*1470*/  ISETP.GT.U32.AND P1, PT, R3, R4, PT ;  /* 0x000000040300720c */ /* 0x000fe20003f24070 */
[----:B------:R-:W-:-:S02]  /*1480*/  IMAD.MOV.U32 R40, RZ, RZ, R24 ;  /* 0x000000ffff287224 */ /* 0x000fc400078e0018 */
[----:B------:R-:W-:Y:S01]  /*1490*/  @!P3 IMAD.MOV R42, RZ, RZ, -R42 ;  /* 0x000000ffff2ab224 */ /* 0x000fe200078e0a2a */
[----:B------:R-:W-:Y:S01]  /*14a0*/  ISETP.GE.AND P3, PT, R11, RZ, PT ;  /* 0x000000ff0b00720c */ /* 0x000fe20003f66270 */
[----:B------:R-:W-:Y:S01]  /*14b0*/  @!P5 IMAD.MOV R40, RZ, RZ, -R40 ;  /* 0x000000ffff28d224 */ /* 0x000fe200078e0a28 */
[----:B------:R-:W-:Y:S01]  /*14c0*/  ISETP.GT.U32.AND P5, PT, R3, R8, PT ;  /* 0x000000080300720c */ /* 0x000fe20003fa4070 */
[----:B------:R-:W-:Y:S02]  /*14d0*/  @!P6 IMAD.IADD R26, R26, 0x1, -R3 ;  /* 0x000000011a1ae824 */ /* 0x000fe400078e0a03 */
[----:B------:R-:W-:-:S03]  /*14e0*/  IMAD.HI.U32 R11, R7, R34, RZ ;  /* 0x00000022070b7227 */ /* 0x000fc600078e00ff */
[----:B------:R-:W-:Y:S01]  /*14f0*/  ISETP.GT.U32.AND P6, PT, R3, R26, PT ;  /* 0x0000001a0300720c */ /* 0x000fe20003fc4070 */
[----:B------:R-:W-:Y:S02]  /*1500*/  IMAD.MOV R11, RZ, RZ, -R11 ;  /* 0x000000ffff0b7224 */ /* 0x000fe400078e0a0b */
[----:B------:R-:W-:Y:S02]  /*1510*/  IMAD.MOV.U32 R32, RZ, RZ, R13 ;  /* 0x000000ffff207224 */ /* 0x000fe400078e000d */
[----:B------:R-:W-:Y:S01]  /*1520*/  @!P1 IMAD.IADD R4, R4, 0x1, -R3 ;  /* 0x0000000104049824 */ /* 0x000fe200078e0a03 */
[----:B------:R-:W-:Y:S01]  /*1530*/  ISETP.GE.AND P1, PT, R15, RZ, PT ;  /* 0x000000ff0f00720c */ /* 0x000fe20003f26270 */
[----:B------:R-:W-:Y:S01]  /*1540*/  IMAD R30, R3, R11, R34 ;  /* 0x0000000b031e7224 */ /* 0x000fe200078e0222 */
[----:B------:R-:W-:Y:S01]  /*1550*/  LOP3.LUT R15, R5, 0x54, RZ, 0xfc, !PT ;  /* 0x00000054050f7812 */ /* 0x000fe200078efcff */
[----:B------:R-:W-:-:S03]  /*1560*/  IMAD.HI.U32 R11, R7, R32, RZ ;  /* 0x00000020070b7227 */ /* 0x000fc600078e00ff */
[----:B------:R-:W-:Y:S01]  /*1570*/  IABS R36, R15 ;  /* 0x0000000f00247213 */ /* 0x000fe20000000000 */
[----:B------:R-:W-:Y:S01]  /*1580*/  @!P5 IMAD.IADD R8, R8, 0x1, -R3 ;  /* 0x000000010808d824 */ /* 0x000fe200078e0a03 */
[----:B------:R-:W-:Y:S01]  /*1590*/  ISETP.GT.U32.AND P5, PT, R3, R4, PT ;  /* 0x000000040300720c */ /* 0x000fe20003fa4070 */
[----:B------:R-:W-:Y:S01]  /*15a0*/  IMAD.MOV.U32 R44, RZ, RZ, R20 ;  /* 0x000000ffff2c7224 */ /* 0x000fe200078e0014 */
[----:B------:R-:W-:Y:S01]  /*15b0*/  IABS R20, R19 ;  /* 0x0000001300147213 */ /* 0x000fe20000000000 */
[----:B------:R-:W-:Y:S02]  /*15c0*/  IMAD.MOV R11, RZ, RZ, -R11 ;  /* 0x000000ffff0b7224 */ /* 0x000fe400078e0a0b */
[----:B------:R-:W-:Y:S01]  /*15d0*/  @!P2 IMAD.MOV R44, RZ, RZ, -R44 ;  /* 0x000000ffff2ca224 */ /* 0x000fe200078e0a2c */
[----:B------:R-:W-:Y:S01]  /*15e0*/  ISETP.GE.AND P2, PT, R17, RZ, PT ;  /* 0x000000ff1100720c */ /* 0x000fe20003f46270 */
[----:B------:R-:W-:Y:S01]  /*15f0*/  @!P6 IMAD.IADD R26, R26, 0x1, -R3 ;  /* 0x000000011a1ae824 */ /* 0x000fe200078e0a03 */
[C---:B------:R-:W-:Y:S01]  /*1600*/  ISETP.GT.U32.AND P6, PT, R3.reuse, R30, PT ;  /* 0x0000001e0300720c */ /* 0x040fe20003fc4070 */
[----:B------:R-:W-:Y:S01]  /*1610*/  IMAD R24, R3, R11, R32 ;  /* 0x0000000b03187224 */ /* 0x000fe200078e0220 */
[----:B------:R-:W-:Y:S01]  /*1620*/  LOP3.LUT R17, R5, 0x50, RZ, 0xfc, !PT ;  /* 0x0000005005117812 */ /* 0x000fe200078efcff */
[----:B------:R-:W-:-:S03]  /*1630*/  IMAD.HI.U32 R11, R7, R20, RZ ;  /* 0x00000014070b7227 */ /* 0x000fc600078e00ff */
[----:B------:R-:W-:Y:S01]  /*1640*/  IABS R34, R17 ;  /* 0x0000001100227213 */ /* 0x000fe20000000000 */
[----:B------:R-:W-:Y:S02]  /*1650*/  IMAD.MOV R11, RZ, RZ, -R11 ;  /* 0x000000ffff0b7224 */ /* 0x000fe400078e0a0b */
[----:B------:R-:W-:Y:S01]  /*1660*/  @!P5 IMAD.IADD R4, R4, 0x1, -R3 ;  /* 0x000000010404d824 */ /* 0x000fe200078e0a03 */
[C---:B------:R-:W-:Y:S01]  /*1670*/  ISETP.GT.U32.AND P5, PT, R3.reuse, R24, PT ;  /* 0x000000180300720c */ /* 0x040fe20003fa4070 */
[----:B------:R-:W-:Y:S01]  /*1680*/  IMAD R32, R3, R11, R20 ;  /* 0x0000000b03207224 */ /* 0x000fe200078e0214 */
[----:B------:R-:W-:Y:S01]  /*1690*/  IABS R20, R5 ;  /* 0x0000000500147213 */ /* 0x000fe20000000000 */
[----:B------:R-:W-:-:S04]  /*16a0*/  IMAD.HI.U32 R11, R7, R34, RZ ;  /* 0x00000022070b7227 */ /* 0x000fc800078e00ff */
[----:B------:R-:W-:Y:S02]  /*16b0*/  IMAD.MOV.U32 R46, RZ, RZ, R26 ;  /* 0x000000ffff2e7224 */ /* 0x000fe400078e001a */
[----:B------:R-:W-:Y:S01]  /*16c0*/  @!P6 IMAD.IADD R30, R30, 0x1, -R3 ;  /* 0x000000011e1ee824 */ /* 0x000fe200078e0a03 */
[C---:B------:R-:W-:Y:S01]  /*16d0*/  ISETP.GT.U32.AND P6, PT, R3.reuse, R8, PT ;  /* 0x000000080300720c */ /* 0x040fe20003fc4070 */
[----:B------:R-:W-:Y:S02]  /*16e0*/  IMAD.MOV R13, RZ, RZ, -R11 ;  /* 0x000000ffff0d7224 */ /* 0x000fe400078e0a0b */
[----:B------:R-:W-:Y:S01]  /*16f0*/  @!P4 IMAD.MOV R46, RZ, RZ, -R46 ;  /* 0x000000ffff2ec224 */ /* 0x000fe200078e0a2e */
[C---:B------:R-:W-:Y:S01]  /*1700*/  ISETP.GT.U32.AND P4, PT, R3.reuse, R30, PT ;  /* 0x0000001e0300720c */ /* 0x040fe20003f84070 */
[----:B------:R-:W-:Y:S02]  /*1710*/  IMAD R34, R3, R13, R34 ;  /* 0x0000000d03227224 */ /* 0x000fe400078e0222 */
[----:B------:R-:W-:-:S02]  /*1720*/  @!P5 IMAD.IADD R24, R24, 0x1, -R3 ;  /* 0x000000011818d824 */ /* 0x000fc400078e0a03 */
[----:B------:R-:W-:Y:S01]  /*1730*/  IMAD.MOV.U32 R50, RZ, RZ, R4 ;  /* 0x000000ffff327224 */ /* 0x000fe200078e0004 */
[----:B------:R-:W-:Y:S01]  /*1740*/  ISETP.GT.U32.AND P5, PT, R3, R34, PT ;  /* 0x000000220300720c */ /* 0x000fe20003fa4070 */
[----:B------:R-:W-:-:S04]  /*1750*/  IMAD.HI.U32 R13, R7, R52, RZ ;  /* 0x00000034070d7227 */ /* 0x000fc800078e00ff */
[----:B------:R-:W-:Y:S01]  /*1760*/  @!P3 IMAD.MOV R50, RZ, RZ, -R50 ;  /* 0x000000ffff32b224 */ /* 0x000fe200078e0a32 */
[----:B------:R-:W-:Y:S01]  /*1770*/  ISETP.GT.U32.AND P3, PT, R3, R24, PT ;  /* 0x000000180300720c */ /* 0x000fe20003f64070 */
[----:B------:R-:W-:Y:S01]  /*1780*/  @!P4 IMAD.IADD R30, R30, 0x1, -R3 ;  /* 0x000000011e1ec824 */ /* 0x000fe200078e0a03 */
[----:B------:R-:W-:Y:S01]  /*1790*/  ISETP.GE.AND P4, PT, R19, RZ, PT ;  /* 0x000000ff1300720c */ /* 0x000fe20003f86270 */
[----:B------:R-:W-:Y:S01]  /*17a0*/  IMAD.HI.U32 R11, R7, R36, RZ ;  /* 0x00000024070b7227 */ /* 0x000fe200078e00ff */
[----:B------:R-:W-:-:S03]  /*17b0*/  LOP3.LUT R19, R5, 0x60, RZ, 0xfc, !PT ;  /* 0x0000006005137812 */ /* 0x000fc600078efcff */
[----:B------:R-:W-:Y:S01]  /*17c0*/  @!P5 IMAD.IADD R34, R34, 0x1, -R3 ;  /* 0x000000012222d824 */ /* 0x000fe200078e0a03 */
[----:B------:R-:W-:Y:S01]  /*17d0*/  IABS R68, R19 ;  /* 0x0000001300447213 */ /* 0x000fe20000000000 */
[----:B------:R-:W-:Y:S02]  /*17e0*/  IMAD.MOV R13, RZ, RZ, -R13 ;  /* 0x000000ffff0d7224 */ /* 0x000fe400078e0a0d */
[----:B------:R-:W-:Y:S01]  /*17f0*/  @!P6 IMAD.IADD R8, R8, 0x1, -R3 ;  /* 0x000000010808e824 */ /* 0x000fe200078e0a03 */
[----:B------:R-:W-:Y:S01]  /*1800*/  ISETP.GT.U32.AND P5, PT, R3, R34, PT ;  /* 0x000000220300720c */ /* 0x000fe20003fa4070 */
[----:B------:R-:W-:Y:S01]  /*1810*/  IMAD.HI.U32 R4, R7, R68, RZ ;  /* 0x0000004407047227 */ /* 0x000fe200078e00ff */
[----:B------:R-:W-:-:S03]  /*1820*/  ISETP.GT.U32.AND P6, PT, R3, R32, PT ;  /* 0x000000200300720c */ /* 0x000fc60003fc4070 */
[----:B------:R-:W-:Y:S02]  /*1830*/  IMAD.MOV R4, RZ, RZ, -R4 ;  /* 0x000000ffff047224 */ /* 0x000fe400078e0a04 */
[----:B------:R-:W-:Y:S02]  /*1840*/  IMAD.MOV R11, RZ, RZ, -R11 ;  /* 0x000000ffff0b7224 */ /* 0x000fe400078e0a0b */
[----:B------:R-:W-:Y:S02]  /*1850*/  IMAD R68, R3, R4, R68 ;  /* 0x0000000403447224 */ /* 0x000fe400078e0244 */
[----:B------:R-:W-:-:S04]  /*1860*/  IMAD.HI.U32 R4, R7, R72, RZ ;  /* 0x0000004807047227 */ /* 0x000fc800078e00ff */
[----:B------:R-:W-:Y:S01]  /*1870*/  @!P5 IMAD.IADD R34, R34, 0x1, -R3 ;  /* 0x000000012222d824 */ /* 0x000fe200078e0a03 */
[C---:B------:R-:W-:Y:S01]  /*1880*/  ISETP.GT.U32.AND P5, PT, R3.reuse, R68, PT ;  /* 0x000000440300720c */ /* 0x040fe20003fa4070 */
[----:B------:R-:W-:Y:S02]  /*1890*/  IMAD.MOV R4, RZ, RZ, -R4 ;  /* 0x000000ffff047224 */ /* 0x000fe400078e0a04 */
[C---:B------:R-:W-:Y:S02]  /*18a0*/  IMAD R52, R3.reuse, R13, R52 ;  /* 0x0000000d03347224 */ /* 0x040fe400078e0234 */
[----:B------:R-:W-:Y:S02]  /*18b0*/  IMAD R72, R3, R4, R72 ;  /* 0x0000000403487224 */ /* 0x000fe400078e0248 */
[----:B------:R-:W-:-:S04]  /*18c0*/  IMAD.HI.U32 R4, R7, R76, RZ ;  /* 0x0000004c07047227 */ /* 0x000fc800078e00ff */
[C---:B------:R-:W-:Y:S02]  /*18d0*/  IMAD R36, R3.reuse, R11, R36 ;  /* 0x0000000b03247224 */ /* 0x040fe400078e0224 */
[----:B------:R-:W-:Y:S02]  /*18e0*/  @!P5 IMAD.IADD R68, R68, 0x1, -R3 ;  /* 0x000000014444d824 */ /* 0x000fe400078e0a03 */
[----:B------:R-:W-:Y:S02]  /*18f0*/  IMAD.MOV.U32 R54, RZ, RZ, R8 ;  /* 0x000000ffff367224 */ /* 0x000fe400078e0008 */
[----:B------:R-:W-:Y:S01]  /*1900*/  IMAD.MOV.U32 R56, RZ, RZ, R30 ;  /* 0x000000ffff387224 */ /* 0x000fe200078e001e */
[----:B------:R-:W-:Y:S01]  /*1910*/  ISETP.GT.U32.AND P5, PT, R3, R68, PT ;  /* 0x000000440300720c */ /* 0x000fe20003fa4070 */
[----:B------:R-:W-:Y:S02]  /*1920*/  IMAD.MOV R4, RZ, RZ, -R4 ;  /* 0x000000ffff047224 */ /* 0x000fe400078e0a04 */
[----:B------:R-:W-:-:S04]  /*1930*/  IMAD.HI.U32 R8, R7, R74, RZ ;  /* 0x0000004a07087227 */ /* 0x000fc800078e00ff */
[--C-:B------:R-:W-:Y:S01]  /*1940*/  @!P3 IMAD.IADD R24, R24, 0x1, -R3.reuse ;  /* 0x000000011818b824 */ /* 0x100fe200078e0a03 */
[C---:B------:R-:W-:Y:S01]  /*1950*/  ISETP.GT.U32.AND P3, PT, R3.reuse, R52, PT ;  /* 0x000000340300720c */ /* 0x040fe20003f64070 */
[----:B------:R-:W-:Y:S01]  /*1960*/  @!P2 IMAD.MOV R56, RZ, RZ, -R56 ;  /* 0x000000ffff38a224 */ /* 0x000fe200078e0a38 */
[C---:B------:R-:W-:Y:S01]  /*1970*/  ISETP.GT.U32.AND P2, PT, R3.reuse, R36, PT ;  /* 0x000000240300720c */ /* 0x040fe20003f44070 */
[C---:B------:R-:W-:Y:S02]  /*1980*/  IMAD R76, R3.reuse, R4, R76 ;  /* 0x00000004034c7224 */ /* 0x040fe400078e024c */
[----:B------:R-:W-:Y:S02]  /*1990*/  IMAD.MOV R8, RZ, RZ, -R8 ;  /* 0x000000ffff087224 */ /* 0x000fe400078e0a08 */
[----:B------:R-:W-:Y:S01]  /*19a0*/  @!P5 IMAD.IADD R68, R68, 0x1, -R3 ;  /* 0x000000014444d824 */ /* 0x000fe200078e0a03 */
[C---:B------:R-:W-:Y:S01]  /*19b0*/  ISETP.GT.U32.AND P5, PT, R3.reuse, R76, PT ;  /* 0x0000004c0300720c */ /* 0x040fe20003fa4070 */
[----:B------:R-:W-:-:S02]  /*19c0*/  IMAD R74, R3, R8, R74 ;  /* 0x00000008034a7224 */ /* 0x000fc400078e024a */
[----:B------:R-:W-:-:S04]  /*19d0*/  IMAD.HI.U32 R8, R7, R78, RZ ;  /* 0x0000004e07087227 */ /* 0x000fc800078e00ff */
[----:B------:R-:W-:Y:S02]  /*19e0*/  IMAD.MOV R11, RZ, RZ, -R8 ;  /* 0x000000ffff0b7224 */ /* 0x000fe400078e0a08 */
[--C-:B------:R-:W-:Y:S02]  /*19f0*/  @!P3 IMAD.IADD R52, R52, 0x1, -R3.reuse ;  /* 0x000000013434b824 */ /* 0x100fe400078e0a03 */
[--C-:B------:R-:W-:Y:S02]  /*1a00*/  @!P2 IMAD.IADD R36, R36, 0x1, -R3.reuse ;  /* 0x000000012424a824 */ /* 0x100fe400078e0a03 */
[C---:B------:R-:W-:Y:S01]  /*1a10*/  IMAD R78, R3.reuse, R11, R78 ;  /* 0x0000000b034e7224 */ /* 0x040fe200078e024e */
[C---:B------:R-:W-:Y:S01]  /*1a20*/  ISETP.GT.U32.AND P3, PT, R3.reuse, R52, PT ;  /* 0x000000340300720c */ /* 0x040fe20003f64070 */
[----:B------:R-:W-:Y:S01]  /*1a30*/  @!P5 IMAD.IADD R76, R76, 0x1, -R3 ;  /* 0x000000014c4cd824 */ /* 0x000fe200078e0a03 */
[----:B------:R-:W-:Y:S01]  /*1a40*/  ISETP.GT.U32.AND P2, PT, R3, R36, PT ;  /* 0x000000240300720c */ /* 0x000fe20003f44070 */
[----:B------:R-:W-:Y:S01]  /*1a50*/  IMAD.HI.U32 R8, R7, R80, RZ ;  /* 0x0000005007087227 */ /* 0x000fe200078e00ff */
[----:B------:R-:W-:-:S03]  /*1a60*/  ISETP.GT.U32.AND P5, PT, R3, R78, PT ;  /* 0x0000004e0300720c */ /* 0x000fc60003fa4070 */
[----:B------:R-:W-:Y:S02]  /*1a70*/  IMAD.MOV R11, RZ, RZ, -R8 ;  /* 0x000000ffff0b7224 */ /* 0x000fe400078e0a08 */
[--C-:B------:R-:W-:Y:S01]  /*1a80*/  @!P6 IMAD.IADD R32, R32, 0x1, -R3.reuse ;  /* 0x000000012020e824 */ /* 0x100fe200078e0a03 */
[----:B------:R-:W-:Y:S01]  /*1a90*/  ISETP.GE.AND P6, PT, R17, RZ, PT ;  /* 0x000000ff1100720c */ /* 0x000fe20003fc6270 */
[C---:B------:R-:W-:Y:S02]  /*1aa0*/  IMAD R80, R3.reuse, R11, R80 ;  /* 0x0000000b03507224 */ /* 0x040fe400078e0250 */
[--C-:B------:R-:W-:Y:S01]  /*1ab0*/  @!P3 IMAD.IADD R52, R52, 0x1, -R3.reuse ;  /* 0x000000013434b824 */ /* 0x100fe200078e0a03 */
[C---:B------:R-:W-:Y:S01]  /*1ac0*/  ISETP.GT.U32.AND P3, PT, R3.reuse, R74, PT ;  /* 0x0000004a0300720c */ /* 0x040fe20003f64070 */
[--C-:B------:R-:W-:Y:S01]  /*1ad0*/  @!P2 IMAD.IADD R36, R36, 0x1, -R3.reuse ;  /* 0x000000012424a824 */ /* 0x100fe200078e0a03 */
[C---:B------:R-:W-:Y:S01]  /*1ae0*/  ISETP.GT.U32.AND P2, PT, R3.reuse, R72, PT ;  /* 0x000000480300720c */ /* 0x040fe20003f44070 */
[----:B------:R-:W-:Y:S01]  /*1af0*/  @!P5 IMAD.IADD R78, R78, 0x1, -R3 ;  /* 0x000000014e4ed824 */ /* 0x000fe200078e0a03 */
[C---:B------:R-:W-:Y:S01]  /*1b00*/  ISETP.GT.U32.AND P5, PT, R3.reuse, R80, PT ;  /* 0x000000500300720c */ /* 0x040fe20003fa4070 */
[----:B------:R-:W-:Y:S01]  /*1b10*/  @!P0 IMAD.MOV R54, RZ, RZ, -R54 ;  /* 0x000000ffff368224 */ /* 0x000fe200078e0a36 */
[----:B------:R-:W-:Y:S01]  /*1b20*/  ISETP.GT.U32.AND P0, PT, R3, R32, PT ;  /* 0x000000200300720c */ /* 0x000fe20003f04070 */
[----:B------:R-:W-:-:S04]  /*1b30*/  IMAD.HI.U32 R4, R7, R20, RZ ;  /* 0x0000001407047227 */ /* 0x000fc800078e00ff */
[----:B------:R-:W-:Y:S02]  /*1b40*/  IMAD.MOV R4, RZ, RZ, -R4 ;  /* 0x000000ffff047224 */ /* 0x000fe400078e0a04 */
[--C-:B------:R-:W-:Y:S01]  /*1b50*/  @!P3 IMAD.IADD R74, R74, 0x1, -R3.reuse ;  /* 0x000000014a4ab824 */ /* 0x100fe200078e0a03 */
[----:B------:R-:W-:Y:S01]  /*1b60*/  ISETP.GE.AND P3, PT, R19, RZ, PT ;  /* 0x000000ff1300720c */ /* 0x000fe20003f66270 */
[----:B------:R-:W-:Y:S02]  /*1b70*/  IMAD R8, R3, R4, R20 ;  /* 0x0000000403087224 */ /* 0x000fe400078e0214 */
[----:B------:R-:W-:Y:S02]  /*1b80*/  VIADD R4, R0, UR9 ;  /* 0x0000000900047c36 */ /* 0x000fe40008000000 */
[--C-:B------:R-:W-:Y:S01]  /*1b90*/  @!P2 IMAD.IADD R72, R72, 0x1, -R3.reuse ;  /* 0x000000014848a824 */ /* 0x100fe200078e0a03 */
[----:B------:R-:W-:Y:S01]  /*1ba0*/  ISETP.GE.AND P2, PT, R21, RZ, PT ;  /* 0x000000ff1500720c */ /* 0x000fe20003f46270 */
[----:B------:R-:W-:Y:S01]  /*1bb0*/  @!P5 IMAD.IADD R80, R80, 0x1, -R3 ;  /* 0x000000015050d824 */ /* 0x000fe200078e0a03 */
[----:B------:R-:W-:Y:S01]  /*1bc0*/  ISETP.GT.U32.AND P5, PT, R3, R8, PT ;  /* 0x000000080300720c */ /* 0x000fe20003fa4070 */
[----:B------:R-:W-:-:S02]  /*1bd0*/  VIADD R19, R4, 0x1c ;  /* 0x0000001c04137836 */ /* 0x000fc40000000000 */
[----:B------:R-:W-:Y:S01]  /*1be0*/  @!P0 IMAD.IADD R32, R32, 0x1, -R3 ;  /* 0x0000000120208824 */ /* 0x000fe200078e0a03 */
[----:B------:R-:W-:Y:S01]  /*1bf0*/  ISETP.GE.AND P0, PT, R15, RZ, PT ;  /* 0x000000ff0f00720c */ /* 0x000fe20003f06270 */
[C---:B------:R-:W-:Y:S01]  /*1c00*/  VIADD R21, R4.reuse, 0x3c ;  /* 0x0000003c04157836 */ /* 0x040fe20000000000 */
[----:B------:R-:W-:Y:S01]  /*1c10*/  IABS R20, R19 ;  /* 0x0000001300147213 */ /* 0x000fe20000000000 */
[----:B------:R-:W-:Y:S02]  /*1c20*/  IMAD.MOV.U32 R58, RZ, RZ, R24 ;  /* 0x000000ffff3a7224 */ /* 0x000fe400078e0018 */
[C---:B------:R-:W-:Y:S01]  /*1c30*/  VIADD R23, R4.reuse, 0x5c ;  /* 0x0000005c04177836 */ /* 0x040fe20000000000 */
[----:B------:R-:W-:Y:S01]  /*1c40*/  IABS R26, R21 ;  /* 0x00000015001a7213 */ /* 0x000fe20000000000 */
[----:B------:R-:W-:Y:S02]  /*1c50*/  IMAD.MOV.U32 R60, RZ, RZ, R32 ;  /* 0x000000ffff3c7224 */ /* 0x000fe400078e0020 */
[----:B------:R-:W-:Y:S01]  /*1c60*/  @!P1 IMAD.MOV R58, RZ, RZ, -R58 ;  /* 0x000000ffff3a9224 */ /* 0x000fe200078e0a3a */
[----:B------:R-:W-:Y:S01]  /*1c70*/  ISETP.GT.U32.AND P1, PT, R3, R72, PT ;  /* 0x000000480300720c */ /* 0x000fe20003f24070 */
[----:B------:R-:W-:Y:S01]  /*1c80*/  VIADD R17, R4, 0x7c ;  /* 0x0000007c04117836 */ /* 0x000fe20000000000 */
[----:B------:R-:W-:Y:S01]  /*1c90*/  IABS R30, R23 ;  /* 0x00000017001e7213 */ /* 0x000fe20000000000 */
[----:B------:R-:W-:-:S03]  /*1ca0*/  IMAD.HI.U32 R15, R7, R82, RZ ;  /* 0x00000052070f7227 */ /* 0x000fc600078e00ff */
[----:B------:R-:W-:Y:S01]  /*1cb0*/  IABS R84, R17 ;  /* 0x0000001100547213 */ /* 0x000fe20000000000 */
[----:B------:R-:W-:Y:S01]  /*1cc0*/  @!P4 IMAD.MOV R60, RZ, RZ, -R60 ;  /* 0x000000ffff3cc224 */ /* 0x000fe200078e0a3c */
[----:B------:R-:W-:Y:S01]  /*1cd0*/  ISETP.GT.U32.AND P4, PT, R3, R74, PT ;  /* 0x0000004a0300720c */ /* 0x000fe20003f84070 */
[----:B------:R-:W-:-:S04]  /*1ce0*/  IMAD.HI.U32 R4, R7, R20, RZ ;  /* 0x0000001407047227 */ /* 0x000fc800078e00ff */
[----:B------:R-:W-:-:S04]  /*1cf0*/  IMAD.HI.U32 R11, R7, R26, RZ ;  /* 0x0000001a070b7227 */ /* 0x000fc800078e00ff */
[----:B------:R-:W-:Y:S02]  /*1d00*/  IMAD.MOV R15, RZ, RZ, -R15 ;  /* 0x000000ffff0f7224 */ /* 0x000fe400078e0a0f */
[----:B------:R-:W-:Y:S01]  /*1d10*/  @!P5 IMAD.IADD R8, R8, 0x1, -R3 ;  /* 0x000000010808d824 */ /* 0x000fe200078e0a03 */
[----:B------:R-:W-:Y:S01]  /*1d20*/  ISETP.GT.U32.AND P5, PT, R3, R76, PT ;  /* 0x0000004c0300720c */ /* 0x000fe20003fa4070 */
[----:B------:R-:W-:Y:S02]  /*1d30*/  IMAD.MOV R4, RZ, RZ, -R4 ;  /* 0x000000ffff047224 */ /* 0x000fe400078e0a04 */
[----:B------:R-:W-:-:S04]  /*1d40*/  IMAD.HI.U32 R13, R7, R30, RZ ;  /* 0x0000001e070d7227 */ /* 0x000fc800078e00ff */
[----:B------:R-:W-:Y:S02]  /*1d50*/  IMAD.MOV R11, RZ, RZ, -R11 ;  /* 0x000000ffff0b7224 */ /* 0x000fe400078e0a0b */
[----:B------:R-:W-:Y:S02]  /*1d60*/  IMAD.MOV.U32 R62, RZ, RZ, R34 ;  /* 0x000000ffff3e7224 */ /* 0x000fe400078e0022 */
[C---:B------:R-:W-:Y:S02]  /*1d70*/  IMAD R82, R3.reuse, R15, R82 ;  /* 0x0000000f03527224 */ /* 0x040fe400078e0252 */
[----:B------:R-:W-:Y:S02]  /*1d80*/  IMAD.MOV.U32 R70, RZ, RZ, R68 ;  /* 0x000000ffff467224 */ /* 0x000fe400078e0044 */
[----:B------:R-:W-:Y:S02]  /*1d90*/  IMAD R20, R3, R4, R20 ;  /* 0x0000000403147224 */ /* 0x000fe400078e0214 */
[----:B------:R-:W-:-:S02]  /*1da0*/  IMAD.MOV R13, RZ, RZ, -R13 ;  /* 0x000000ffff0d7224 */ /* 0x000fc400078e0a0d */
[C---:B------:R-:W-:Y:S02]  /*1db0*/  IMAD R26, R3.reuse, R11, R26 ;  /* 0x0000000b031a7224 */ /* 0x040fe400078e021a */
[----:B------:R-:W-:Y:S01]  /*1dc0*/  @!P6 IMAD.MOV R62, RZ, RZ, -R62 ;  /* 0x000000ffff3ee224 */ /* 0x000fe200078e0a3e */
[C---:B------:R-:W-:Y:S01]  /*1dd0*/  ISETP.GT.U32.AND P6, PT, R3.reuse, R80, PT ;  /* 0x000000500300720c */ /* 0x040fe20003fc4070 */
[----:B------:R-:W-:Y:S01]  /*1de0*/  @!P3 IMAD.MOV R70, RZ, RZ, -R70 ;  /* 0x000000ffff46b224 */ /* 0x000fe200078e0a46 */
[----:B------:R-:W-:Y:S01]  /*1df0*/  ISETP.GT.U32.AND P3, PT, R3, R82, PT ;  /* 0x000000520300720c */ /* 0x000fe20003f64070 */
[----:B------:R-:W-:-:S04]  /*1e00*/  IMAD.HI.U32 R7, R7, R84, RZ ;  /* 0x0000005407077227 */ /* 0x000fc800078e00ff */
[----:B------:R-:W-:Y:S02]  /*1e10*/  IMAD.MOV.U32 R64, RZ, RZ, R36 ;  /* 0x000000ffff407224 */ /* 0x000fe400078e0024 */
[--C-:B------:R-:W-:Y:S01]  /*1e20*/  @!P1 IMAD.IADD R72, R72, 0x1, -R3.reuse ;  /* 0x0000000148489824 */ /* 0x100fe200078e0a03 */
[C---:B------:R-:W-:Y:S01]  /*1e30*/  ISETP.GT.U32.AND P1, PT, R3.reuse, R20, PT ;  /* 0x000000140300720c */ /* 0x040fe20003f24070 */
[C---:B------:R-:W-:Y:S02]  /*1e40*/  IMAD R30, R3.reuse, R13, R30 ;  /* 0x0000000d031e7224 */ /* 0x040fe400078e021e */
[----:B------:R-:W-:Y:S01]  /*1e50*/  @!P4 IMAD.IADD R74, R74, 0x1, -R3 ;  /* 0x000000014a4ac824 */ /* 0x000fe200078e0a03 */
[C---:B------:R-:W-:Y:S01]  /*1e60*/  ISETP.GT.U32.AND P4, PT, R3.reuse, R26, PT ;  /* 0x0000001a0300720c */ /* 0x040fe20003f84070 */
[----:B------:R-:W-:Y:S02]  /*1e70*/  IMAD.MOV R7, RZ, RZ, -R7 ;  /* 0x000000ffff077224 */ /* 0x000fe400078e0a07 */
[----:B------:R-:W-:Y:S01]  /*1e80*/  @!P0 IMAD.MOV R64, RZ, RZ, -R64 ;  /* 0x000000ffff408224 */ /* 0x000fe200078e0a40 */
[C---:B------:R-:W-:Y:S01]  /*1e90*/  ISETP.GT.U32.AND P0, PT, R3.reuse, R78, PT ;  /* 0x0000004e0300720c */ /* 0x040fe20003f04070 */
[----:B------:R-:W-:Y:S01]  /*1ea0*/  @!P5 IMAD.IADD R76, R76, 0x1, -R3 ;  /* 0x000000014c4cd824 */ /* 0x000fe200078e0a03 */
[C---:B------:R-:W-:Y:S01]  /*1eb0*/  ISETP.GT.U32.AND P5, PT, R3.reuse, R30, PT ;  /* 0x0000001e0300720c */ /* 0x040fe20003fa4070 */
[----:B------:R-:W-:-:S02]  /*1ec0*/  IMAD R84, R3, R7, R84 ;  /* 0x0000000703547224 */ /* 0x000fc400078e0254 */
[----:B------:R-:W-:Y:S01]  /*1ed0*/  IMAD.MOV.U32 R66, RZ, RZ, R52 ;  /* 0x000000ffff427224 */ /* 0x000fe200078e0034 */
[----:B------:R-:W0:Y:S01]  /*1ee0*/  LDS R7, [UR11] ;  /* 0x0000000bff077984 */ /* 0x000e220008000800 */
[--C-:B------:R-:W-:Y:S01]  /*1ef0*/  @!P6 IMAD.IADD R80, R80, 0x1, -R3.reuse ;  /* 0x000000015050e824 */ /* 0x100fe200078e0a03 */
[----:B------:R-:W-:Y:S01]  /*1f00*/  ISETP.GT.U32.AND P6, PT, R3, R84, PT ;  /* 0x000000540300720c */ /* 0x000fe20003fc4070 */
[--C-:B------:R-:W-:Y:S01]  /*1f10*/  @!P3 IMAD.IADD R82, R82, 0x1, -R3.reuse ;  /* 0x000000015252b824 */ /* 0x100fe200078e0a03 */
[----:B------:R-:W-:Y:S01]  /*1f20*/  ISETP.GE.AND P3, PT, R27, RZ, PT ;  /* 0x000000ff1b00720c */ /* 0x000fe20003f66270 */
[----:B------:R-:W-:Y:S01]  /*1f30*/  @!P2 IMAD.MOV R66, RZ, RZ, -R66 ;  /* 0x000000ffff42a224 */ /* 0x000fe200078e0a42 */
[----:B------:R-:W-:Y:S01]  /*1f40*/  ISETP.GT.U32.AND P2, PT, R3, R8, PT ;  /* 0x000000080300720c */ /* 0x000fe20003f44070 */
[--C-:B------:R-:W-:Y:S01]  /*1f50*/  @!P1 IMAD.IADD R20, R20, 0x1, -R3.reuse ;  /* 0x0000000114149824 */ /* 0x100fe200078e0a03 */
[----:B------:R-:W-:Y:S01]  /*1f60*/  ISETP.GE.AND P1, PT, R29, RZ, PT ;  /* 0x000000ff1d00720c */ /* 0x000fe20003f26270 */
[--C-:B------:R-:W-:Y:S01]  /*1f70*/  @!P4 IMAD.IADD R26, R26, 0x1, -R3.reuse ;  /* 0x000000011a1ac824 */ /* 0x100fe200078e0a03 */
[----:B------:R-:W-:Y:S01]  /*1f80*/  ISETP.GE.AND P4, PT, R31, RZ, PT ;  /* 0x000000ff1f00720c */ /* 0x000fe20003f86270 */
[--C-:B------:R-:W-:Y:S01]  /*1f90*/  @!P0 IMAD.IADD R78, R78, 0x1, -R3.reuse ;  /* 0x000000014e4e8824 */ /* 0x100fe200078e0a03 */
[----:B------:R-:W-:Y:S01]  /*1fa0*/  ISETP.GE.AND P0, PT, R5, RZ, PT ;  /* 0x000000ff0500720c */ /* 0x000fe20003f06270 */
[--C-:B------:R-:W-:Y:S01]  /*1fb0*/  @!P5 IMAD.IADD R30, R30, 0x1, -R3.reuse ;  /* 0x000000011e1ed824 */ /* 0x100fe200078e0a03 */
[----:B------:R-:W-:Y:S01]  /*1fc0*/  ISETP.GE.AND P5, PT, R33, RZ, PT ;  /* 0x000000ff2100720c */ /* 0x000fe20003fa6270 */
[--C-:B------:R-:W-:Y:S01]  /*1fd0*/  @!P6 IMAD.IADD R84, R84, 0x1, -R3.reuse ;  /* 0x000000015454e824 */ /* 0x100fe200078e0a03 */
[----:B------:R-:W1:Y:S01]  /*1fe0*/  LDC.64 R4, c[0x0][0x3a0] ;  /* 0x0000e800ff047b82 */ /* 0x000e620000000a00 */
[C---:B------:R-:W-:Y:S01]  /*1ff0*/  ISETP.GT.U32.AND P6, PT, R3.reuse, R82, PT ;  /* 0x000000520300720c */ /* 0x040fe20003fc4070 */
[----:B------:R-:W-:Y:S01]  /*2000*/  @!P3 IMAD.MOV R74, RZ, RZ, -R74 ;  /* 0x000000ffff4ab224 */ /* 0x000fe200078e0a4a */
[----:B------:R-:W-:Y:S01]  /*2010*/  ISETP.GT.U32.AND P3, PT, R3, R20, PT ;  /* 0x000000140300720c */ /* 0x000fe20003f64070 */
[--C-:B------:R-:W-:Y:S01]  /*2020*/  @!P2 IMAD.IADD R8, R8, 0x1, -R3.reuse ;  /* 0x000000010808a824 */ /* 0x100fe200078e0a03 */
[----:B------:R-:W-:Y:S01]  /*2030*/  ISETP.GE.AND P2, PT, R25, RZ, PT ;  /* 0x000000ff1900720c */ /* 0x000fe20003f46270 */
[----:B------:R-:W-:Y:S01]  /*2040*/  @!P1 IMAD.MOV R76, RZ, RZ, -R76 ;  /* 0x000000ffff4c9224 */ /* 0x000fe200078e0a4c */
[C---:B------:R-:W-:Y:S01]  /*2050*/  ISETP.GT.U32.AND P1, PT, R3.reuse, R26, PT ;  /* 0x0000001a0300720c */ /* 0x040fe20003f24070 */
[----:B------:R-:W-:Y:S01]  /*2060*/  @!P4 IMAD.MOV R78, RZ, RZ, -R78 ;  /* 0x000000ffff4ec224 */ /* 0x000fe200078e0a4e */
[----:B------:R-:W-:Y:S01]  /*2070*/  ISETP.GT.U32.AND P4, PT, R3, R30, PT ;  /* 0x0000001e0300720c */ /* 0x000fe20003f84070 */
[----:B------:R-:W-:Y:S01]  /*2080*/  @!P0 IMAD.MOV R8, RZ, RZ, -R8 ;  /* 0x000000ffff088224 */ /* 0x000fe200078e0a08 */
[----:B------:R-:W-:Y:S01]  /*2090*/  ISETP.GE.AND P0, PT, R35, RZ, PT ;  /* 0x000000ff2300720c */ /* 0x000fe20003f06270 */
[----:B------:R-:W-:Y:S01]  /*20a0*/  @!P5 IMAD.MOV R80, RZ, RZ, -R80 ;  /* 0x000000ffff50d224 */ /* 0x000fe200078e0a50 */
[----:B------:R-:W-:Y:S01]  /*20b0*/  ISETP.GT.U32.AND P5, PT, R3, R84, PT ;  /* 0x000000540300720c */ /* 0x000fe20003fa4070 */
[--C-:B------:R-:W-:Y:S01]  /*20c0*/  @!P6 IMAD.IADD R82, R82, 0x1, -R3.reuse ;  /* 0x000000015252e824 */ /* 0x100fe200078e0a03 */
[----:B------:R-:W-:Y:S01]  /*20d0*/  ISETP.GE.AND P6, PT, R19, RZ, PT ;  /* 0x000000ff1300720c */ /* 0x000fe20003fc6270 */
[--C-:B------:R-:W-:Y:S01]  /*20e0*/  @!P3 IMAD.IADD R20, R20, 0x1, -R3.reuse ;  /* 0x000000011414b824 */ /* 0x100fe200078e0a03 */
[----:B------:R-:W-:Y:S01]  /*20f0*/  ISETP.GE.AND P3, PT, R21, RZ, PT ;  /* 0x000000ff1500720c */ /* 0x000fe20003f66270 */
[----:B------:R-:W-:Y:S01]  /*2100*/  @!P2 IMAD.MOV R72, RZ, RZ, -R72 ;  /* 0x000000ffff48a224 */ /* 0x000fe200078e0a48 */
[----:B------:R-:W-:Y:S01]  /*2110*/  ISETP.NE.U32.AND P2, PT, R9, RZ, PT ;  /* 0x000000ff0900720c */ /* 0x000fe20003f45070 */
[--C-:B------:R-:W-:Y:S01]  /*2120*/  @!P1 IMAD.IADD R26, R26, 0x1, -R3.reuse ;  /* 0x000000011a1a9824 */ /* 0x100fe200078e0a03 */
[----:B------:R-:W-:Y:S01]  /*2130*/  ISETP.GE.AND P1, PT, R23, RZ, PT ;  /* 0x000000ff1700720c */ /* 0x000fe20003f26270 */
[--C-:B------:R-:W-:Y:S01]  /*2140*/  @!P4 IMAD.IADD R30, R30, 0x1, -R3.reuse ;  /* 0x000000011e1ec824 */ /* 0x100fe200078e0a03 */
[----:B------:R-:W-:Y:S01]  /*2150*/  ISETP.GE.AND P4, PT, R17, RZ, PT ;  /* 0x000000ff1100720c */ /* 0x000fe20003f86270 */
[----:B------:R-:W-:Y:S01]  /*2160*/  @!P0 IMAD.MOV R82, RZ, RZ, -R82 ;  /* 0x000000ffff528224 */ /* 0x000fe200078e0a52 */
[----:B------:R-:W-:Y:S01]  /*2170*/  ISETP.GE.AND P0, PT, R2, RZ, PT ;  /* 0x000000ff0200720c */ /* 0x000fe20003f06270 */
[----:B------:R-:W-:Y:S01]  /*2180*/  @!P5 IMAD.IADD R84, R84, 0x1, -R3 ;  /* 0x000000015454d824 */ /* 0x000fe200078e0a03 */
[----:B------:R-:W-:Y:S01]  /*2190*/  ISETP.NE.AND P5, PT, R48, RZ, PT ;  /* 0x000000ff3000720c */ /* 0x000fe20003fa5270 */
[----:B------:R-:W-:Y:S01]  /*21a0*/  IMAD.MOV.U32 R24, RZ, RZ, R20 ;  /* 0x000000ffff187224 */ /* 0x000fe200078e0014 */
[----:B0-----:R-:W-:Y:S01]  /*21b0*/  R2UR UR10, R7 ;  /* 0x00000000070a72ca */ /* 0x001fe200000e0000 */
[----:B------:R-:W-:-:S02]  /*21c0*/  IMAD.MOV.U32 R52, RZ, RZ, R26 ;  /* 0x000000ffff347224 */ /* 0x000fc400078e001a */
[C---:B-1----:R-:W-:Y:S02]  /*21d0*/  VIADD R3, R4.reuse, 0xfffffffe ;  /* 0xfffffffe04037836 */ /* 0x042fe40000000000 */
[C---:B------:R-:W-:Y:S02]  /*21e0*/  VIADD R7, R4.reuse, 0xfffffff0 ;  /* 0xfffffff004077836 */ /* 0x040fe40000000000 */
[----:B------:R-:W-:Y:S02]  /*21f0*/  IMAD.MOV.U32 R68, RZ, RZ, R30 ;  /* 0x000000ffff447224 */ /* 0x000fe400078e001e */
[----:B------:R-:W-:Y:S01]  /*2200*/  @!P6 IMAD.MOV R24, RZ, RZ, -R24 ;  /* 0x000000ffff18e224 */ /* 0x000fe200078e0a18 */
[----:B------:R-:W-:Y:S01]  /*2210*/  BAR.SYNC.DEFER_BLOCKING 0x0 ;  /* 0x0000000000007b1d */ /* 0x000fe20000010000 */
[----:B------:R-:W-:Y:S01]  /*2220*/  ISETP.NE.AND P6, PT, R49, RZ, PT ;  /* 0x000000ff3100720c */ /* 0x000fe20003fc5270 */
[----:B------:R-:W-:Y:S01]  /*2230*/  @!P3 IMAD.MOV R52, RZ, RZ, -R52 ;  /* 0x000000ffff34b224 */ /* 0x000fe200078e0a34 */
[----:B------:R-:W-:Y:S01]  /*2240*/  ISETP.GE.U32.AND P3, PT, R3, 0x7fffffdf, PT ;  /* 0x7fffffdf0300780c */ /* 0x000fe20003f66070 */
[----:B------:R-:W-:Y:S01]  /*2250*/  @!P1 IMAD.MOV R68, RZ, RZ, -R68 ;  /* 0x000000ffff449224 */ /* 0x000fe200078e0a44 */
[----:B------:R-:W-:Y:S01]  /*2260*/  ISETP.GE.U32.AND P1, PT, R7, 0x7fffffd1, PT ;  /* 0x7fffffd10700780c */ /* 0x000fe20003f26070 */
[----:B------:R-:W-:Y:S01]  /*2270*/  @!P4 IMAD.MOV R84, RZ, RZ, -R84 ;  /* 0x000000ffff54c224 */ /* 0x000fe200078e0a54 */
[C---:B------:R-:W-:Y:S01]  /*2280*/  SEL R30, R43.reuse, R12, !P6 ;  /* 0x0000000c2b1e7207 */ /* 0x040fe20007000000 */
[C---:B------:R-:W-:Y:S01]  /*2290*/  VIADD R3, R4.reuse, 0xffffffe9 ;  /* 0xffffffe904037836 */ /* 0x040fe20000000000 */
[C---:B------:R-:W-:Y:S01]  /*22a0*/  SEL R32, R43.reuse, R14, !P6 ;  /* 0x0000000e2b207207 */ /* 0x040fe20007000000 */
[C---:B------:R-:W-:Y:S01]  /*22b0*/  VIADD R7, R4.reuse, 0xffffffed ;  /* 0xffffffed04077836 */ /* 0x040fe20000000000 */
[C---:B------:R-:W-:Y:S01]  /*22c0*/  SEL R34, R43.reuse, R16, !P6 ;  /* 0x000000102b227207 */ /* 0x040fe20007000000 */
[----:B------:R-:W-:Y:S01]  /*22d0*/  @!P0 IMAD.MOV R86, RZ, RZ, -R86 ;  /* 0x000000ffff568224 */ /* 0x000fe200078e0a56 */
[C---:B------:R-:W-:Y:S01]  /*22e0*/  SEL R36, R43.reuse, R18, !P6 ;  /* 0x000000122b247207 */ /* 0x040fe20007000000 */
[C---:B------:R-:W-:Y:S01]  /*22f0*/  VIADD R6, R4.reuse, 0xffffffe8 ;  /* 0xffffffe804067836 */ /* 0x040fe20000000000 */
[C---:B------:R-:W-:Y:S01]  /*2300*/  SEL R41, R43.reuse, R22, !P6 ;  /* 0x000000162b297207 */ /* 0x040fe20007000000 */
[----:B------:R-:W-:Y:S01]  /*2310*/  VIADD R45, R4, 0xffffffe6 ;  /* 0xffffffe6042d7836 */ /* 0x000fe20000000000 */
[----:B------:R-:W-:-:S02]  /*2320*/  SEL R12, R43, R40, !P6 ;  /* 0x000000282b0c7207 */ /* 0x000fc40007000000 */
[C---:B------:R-:W-:Y:S02]  /*2330*/  SEL R37, R43.reuse, R24, !P6 ;  /* 0x000000182b257207 */ /* 0x040fe40007000000 */
[C---:B------:R-:W-:Y:S01]  /*2340*/  SEL R26, R43.reuse, R8, !P6 ;  /* 0x000000082b1a7207 */ /* 0x040fe20007000000 */
[----:B------:R-:W-:Y:S01]  /*2350*/  VIADD R8, R4, 0xffffffec ;  /* 0xffffffec04087836 */ /* 0x000fe20000000000 */
[C---:B------:R-:W-:Y:S02]  /*2360*/  SEL R25, R43.reuse, R10, !P6 ;  /* 0x0000000a2b197207 */ /* 0x040fe40007000000 */
[C---:B------:R-:W-:Y:S02]  /*2370*/  SEL R28, R43.reuse, R28, !P6 ;  /* 0x0000001c2b1c7207 */ /* 0x040fe40007000000 */
[C---:B------:R-:W-:Y:S02]  /*2380*/  SEL R38, R43.reuse, R38, !P6 ;  /* 0x000000262b267207 */ /* 0x040fe40007000000 */
[----:B------:R-:W-:-:S02]  /*2390*/  SEL R42, R43, R42, !P6 ;  /* 0x0000002a2b2a7207 */ /* 0x000fc40007000000 */
[C---:B------:R-:W-:Y:S02]  /*23a0*/  SEL R21, R43.reuse, R44, !P6 ;  /* 0x0000002c2b157207 */ /* 0x040fe40007000000 */
[C---:B------:R-:W-:Y:S02]  /*23b0*/  SEL R16, R43.reuse, R46, !P6 ;  /* 0x0000002e2b107207 */ /* 0x040fe40007000000 */
[C---:B------:R-:W-:Y:S01]  /*23c0*/  SEL R15, R43.reuse, R50, !P6 ;  /* 0x000000322b0f7207 */ /* 0x040fe20007000000 */
[----:B------:R-:W-:Y:S01]  /*23d0*/  VIADD R50, R4, 0xffffffee ;  /* 0xffffffee04327836 */ /* 0x000fe20000000000 */
[C---:B------:R-:W-:Y:S02]  /*23e0*/  SEL R18, R43.reuse, R54, !P6 ;  /* 0x000000362b127207 */ /* 0x040fe40007000000 */
[C---:B------:R-:W-:Y:S02]  /*23f0*/  SEL R23, R43.reuse, R56, !P6 ;  /* 0x000000382b177207 */ /* 0x040fe40007000000 */
[----:B------:R-:W-:-:S02]  /*2400*/  SEL R22, R43, R58, !P6 ;  /* 0x0000003a2b167207 */ /* 0x000fc40007000000 */
[C---:B------:R-:W-:Y:S02]  /*2410*/  SEL R33, R43.reuse, R60, !P6 ;  /* 0x0000003c2b217207 */ /* 0x040fe40007000000 */
[C---:B------:R-:W-:Y:S02]  /*2420*/  SEL R27, R43.reuse, R62, !P6 ;  /* 0x0000003e2b1b7207 */ /* 0x040fe40007000000 */
[C---:B------:R-:W-:Y:S02]  /*2430*/  SEL R31, R43.reuse, R64, !P6 ;  /* 0x000000402b1f7207 */ /* 0x040fe40007000000 */
        /* <DEDUP_REMOVED lines=10> */
[----:B------:R-:W-:Y:S02]  /*24e0*/  @!P5 LOP3.LUT R86, RZ, R48, RZ, 0x33, !PT ;  /* 0x00000030ff56d212 */ /* 0x000fe400078e33ff */
[----:B------:R-:W-:Y:S02]  /*24f0*/  SEL R43, R43, R84, !P6 ;  /* 0x000000542b2b7207 */ /* 0x000fe40007000000 */
[----:B------:R-:W-:Y:S01]  /*2500*/  ISETP.GE.U32.AND P5, PT, R3, 0x7fffffca, PT ;  /* 0x7fffffca0300780c */ /* 0x000fe20003fa6070 */
[----:B------:R-:W-:Y:S01]  /*2510*/  VIADD R3, R4, 0xffffffeb ;  /* 0xffffffeb04037836 */ /* 0x000fe20000000000 */
[----:B------:R-:W-:Y:S01]  /*2520*/  ISETP.GE.U32.AND P6, PT, R7, 0x7fffffce, PT ;  /* 0x7fffffce0700780c */ /* 0x000fe20003fc6070 */
[----:B------:R-:W0:Y:S01]  /*2530*/  LDC.64 R84, c[0x0][0x3a8] ;  /* 0x0000ea00ff547b82 */ /* 0x000e220000000a00 */
[----:B------:R-:W-:Y:S01]  /*2540*/  ISETP.GE.U32.AND P4, PT, R8, 0x7fffffcd, PT ;  /* 0x7fffffcd0800780c */ /* 0x000fe20003f86070 */
[----:B------:R-:W-:Y:S01]  /*2550*/  VIADD R8, R4, 0xffffffea ;  /* 0xffffffea04087836 */ /* 0x000fe20000000000 */
[----:B------:R-:W-:Y:S01]  /*2560*/  SEL R7, RZ, 0x1fffe, P6 ;  /* 0x0001fffeff077807 */ /* 0x000fe20003000000 */
[----:B------:R-:W-:Y:S01]  /*2570*/  IMAD R103, R86, R5, RZ ;  /* 0x0000000556677224 */ /* 0x000fe200078e02ff */
[----:B------:R-:W-:Y:S01]  /*2580*/  ISETP.GE.U32.AND P6, PT, R3, 0x7fffffcc, PT ;  /* 0x7fffffcc0300780c */ /* 0x000fe20003fc6070 */
[----:B------:R-:W-:Y:S01]  /*2590*/  VIADD R3, R4, 0xffffffe5 ;  /* 0xffffffe504037836 */ /* 0x000fe20000000000 */
[----:B------:R-:W-:Y:S01]  /*25a0*/  ISETP.GE.U32.AND P0, PT, R6, 0x7fffffc9, PT ;  /* 0x7fffffc90600780c */ /* 0x000fe20003f06070 */
[----:B------:R-:W-:Y:S01]  /*25b0*/  IMAD.SHL.U32 R102, R103, 0x2, RZ ;  /* 0x0000000267667824 */ /* 0x000fe200078e00ff */
[----:B------:R-:W-:-:S02]  /*25c0*/  SEL R6, RZ, 0x1, P4 ;  /* 0x00000001ff067807 */ /* 0x000fc40002000000 */
[----:B------:R-:W-:Y:S02]  /*25d0*/  SEL R44, RZ, 0x1fffe, P5 ;  /* 0x0001fffeff2c7807 */ /* 0x000fe40002800000 */
[----:B------:R-:W-:Y:S01]  /*25e0*/  ISETP.GE.U32.AND P4, PT, R8, 0x7fffffcb, PT ;  /* 0x7fffffcb0800780c */ /* 0x000fe20003f86070 */
[C---:B------:R-:W-:Y:S01]  /*25f0*/  VIADD R8, R4.reuse, 0xffffffe4 ;  /* 0xffffffe404087836 */ /* 0x040fe20000000000 */
[----:B------:R-:W-:Y:S01]  /*2600*/  ISETP.GE.U32.AND P5, PT, R3, 0x7fffffc6, PT ;  /* 0x7fffffc60300780c */ /* 0x000fe20003fa6070 */
[----:B------:R-:W-:Y:S01]  /*2610*/  VIADD R3, R4, 0xffffffe1 ;  /* 0xffffffe104037836 */ /* 0x000fe20000000000 */
[----:B------:R-:W-:Y:S02]  /*2620*/  SEL R11, RZ, 0x1, P0 ;  /* 0x00000001ff0b7807 */ /* 0x000fe40000000000 */
[----:B------:R-:W-:Y:S02]  /*2630*/  SEL R48, RZ, 0x1fffe, P5 ;  /* 0x0001fffeff307807 */ /* 0x000fe40002800000 */
[----:B------:R-:W-:Y:S01]  /*2640*/  ISETP.GE.U32.AND P0, PT, R8, 0x7fffffc5, PT ;  /* 0x7fffffc50800780c */ /* 0x000fe20003f06070 */
[C---:B------:R-:W-:Y:S01]  /*2650*/  VIADD R8, R4.reuse, 0xffffffe7 ;  /* 0xffffffe704087836 */ /* 0x040fe20000000000 */
[----:B------:R-:W-:Y:S01]  /*2660*/  ISETP.GE.U32.AND P5, PT, R3, 0x7fffffc2, PT ;  /* 0x7fffffc20300780c */ /* 0x000fe20003fa6070 */
[----:B------:R-:W-:Y:S01]  /*2670*/  VIADD R3, R4, 0xffffffe3 ;  /* 0xffffffe304037836 */ /* 0x000fe20000000000 */
[----:B------:R-:W-:Y:S01]  /*2680*/  SEL R10, RZ, 0x7fff8, P6 ;  /* 0x0007fff8ff0a7807 */ /* 0x000fe20003000000 */
[----:B------:R-:W-:Y:S01]  /*2690*/  IMAD.IADD R11, R11, 0x1, R44 ;  /* 0x000000010b0b7824 */ /* 0x000fe200078e022c */
[----:B------:R-:W-:Y:S01]  /*26a0*/  SEL R47, RZ, 0x1, P0 ;  /* 0x00000001ff2f7807 */ /* 0x000fe20000000000 */
[C---:B0-----:R-:W-:Y:S01]  /*26b0*/  IMAD R5, R84.reuse, 0xf, RZ ;  /* 0x0000000f54057824 */ /* 0x041fe200078e02ff */
[----:B------:R-:W-:Y:S01]  /*26c0*/  SEL R9, RZ, 0x4, P4 ;  /* 0x00000004ff097807 */ /* 0x000fe20002000000 */
[----:B------:R-:W-:Y:S01]  /*26d0*/  IMAD R75, R84, 0x1e, RZ ;  /* 0x0000001e544b7824 */ /* 0x000fe200078e02ff */
[----:B------:R-:W-:Y:S01]  /*26e0*/  ISETP.GE.U32.AND P0, PT, R8, 0x7fffffc8, PT ;  /* 0x7fffffc80800780c */ /* 0x000fe20003f06070 */
[C---:B------:R-:W-:Y:S01]  /*26f0*/  VIADD R8, R4.reuse, 0xffffffe2 ;  /* 0xffffffe204087836 */ /* 0x040fe20000000000 */
[----:B------:R-:W-:Y:S01]  /*2700*/  ISETP.GE.U32.AND P6, PT, R3, 0x7fffffc4, PT ;  /* 0x7fffffc40300780c */ /* 0x000fe20003fc6070 */
[----:B------:R-:W-:Y:S01]  /*2710*/  VIADD R3, R4, 0xffffffe0 ;  /* 0xffffffe004037836 */ /* 0x000fe20000000000 */
[----:B------:R-:W-:Y:S01]  /*2720*/  ISETP.GE.U32.AND P4, PT, R45, 0x7fffffc7, PT ;  /* 0x7fffffc72d00780c */ /* 0x000fe20003f86070 */
[----:B------:R-:W-:Y:S01]  /*2730*/  IMAD.IADD R47, R47, 0x1, R48 ;  /* 0x000000012f2f7824 */ /* 0x000fe200078e0230 */
[----:B------:R-:W-:-:S02]  /*2740*/  SEL R46, RZ, 0x7fff8, P0 ;  /* 0x0007fff8ff2e7807 */ /* 0x000fc40000000000 */
[----:B------:R-:W-:Y:S02]  /*2750*/  SEL R45, RZ, 0x4, P4 ;  /* 0x00000004ff2d7807 */ /* 0x000fe40002000000 */
[----:B------:R-:W-:Y:S01]  /*2760*/  ISETP.GE.U32.AND P4, PT, R8, 0x7fffffc3, PT ;  /* 0x7fffffc30800780c */ /* 0x000fe20003f86070 */
[----:B------:R-:W-:Y:S01]  /*2770*/  VIADD R8, R4, 0xffffffef ;  /* 0xffffffef04087836 */ /* 0x000fe20000000000 */
[----:B------:R-:W-:Y:S02]  /*2780*/  ISETP.GE.U32.AND P0, PT, R3, 0x7fffffc1, PT ;  /* 0x7fffffc10300780c */ /* 0x000fe40003f06070 */
[----:B------:R-:W-:Y:S02]  /*2790*/  SEL R52, RZ, 0x1fffe, P5 ;  /* 0x0001fffeff347807 */ /* 0x000fe40002800000 */
[----:B------:R-:W-:Y:S02]  /*27a0*/  SEL R51, RZ, 0x1, P0 ;  /* 0x00000001ff337807 */ /* 0x000fe40000000000 */
[----:B------:R-:W-:Y:S01]  /*27b0*/  ISETP.GE.U32.AND P5, PT, R8, 0x7fffffd0, PT ;  /* 0x7fffffd00800780c */ /* 0x000fe20003fa6070 */
[----:B------:R-:W-:Y:S01]  /*27c0*/  IMAD.IADD R8, R6, 0x1, R7 ;  /* 0x0000000106087824 */ /* 0x000fe200078e0207 */
[----:B------:R-:W-:Y:S01]  /*27d0*/  SEL R49, RZ, 0x4, P4 ;  /* 0x00000004ff317807 */ /* 0x000fe20002000000 */
[----:B------:R-:W-:Y:S01]  /*27e0*/  IMAD.IADD R51, R51, 0x1, R52 ;  /* 0x0000000133337824 */ /* 0x000fe200078e0234 */
[----:B------:R-:W-:-:S02]  /*27f0*/  ISETP.GE.U32.AND P4, PT, R50, 0x7fffffcf, PT ;  /* 0x7fffffcf3200780c */ /* 0x000fc40003f86070 */
[----:B------:R-:W-:Y:S02]  /*2800*/  LOP3.LUT R11, R11, 0x3, RZ, 0xc0, !PT ;  /* 0x000000030b0b7812 */ /* 0x000fe400078ec0ff */
[----:B------:R-:W-:Y:S02]  /*2810*/  SEL R6, RZ, 0x4, P4 ;  /* 0x00000004ff067807 */ /* 0x000fe40002000000 */
[----:B------:R-:W-:Y:S01]  /*2820*/  IADD3 R9, PT, PT, R11, R10, R9 ;  /* 0x0000000a0b097210 */ /* 0x000fe20007ffe009 */
[----:B------:R-:W-:Y:S01]  /*2830*/  VIADD R11, R4, 0xfffffffd ;  /* 0xfffffffd040b7836 */ /* 0x000fe20000000000 */
[----:B------:R-:W-:Y:S02]  /*2840*/  SEL R7, RZ, 0x7fff8, P5 ;  /* 0x0007fff8ff077807 */ /* 0x000fe40002800000 */
[----:B------:R-:W-:Y:S02]  /*2850*/  LOP3.LUT R8, R8, 0x3, RZ, 0xc0, !PT ;  /* 0x0000000308087812 */ /* 0x000fe400078ec0ff */
[----:B------:R-:W-:-:S02]  /*2860*/  SEL R50, RZ, 0x7fff8, P6 ;  /* 0x0007fff8ff327807 */ /* 0x000fc40003000000 */
[----:B------:R-:W-:Y:S02]  /*2870*/  LOP3.LUT R51, R51, 0x3, RZ, 0xc0, !PT ;  /* 0x0000000333337812 */ /* 0x000fe400078ec0ff */
[----:B------:R-:W-:Y:S01]  /*2880*/  IADD3 R7, PT, PT, R8, R7, R6 ;  /* 0x0000000708077210 */ /* 0x000fe20007ffe006 */
[----:B------:R-:W-:Y:S01]  /*2890*/  IMAD.SHL.U32 R8, R9, 0x100, RZ ;  /* 0x0000010009087824 */ /* 0x000fe200078e00ff */
[----:B------:R-:W-:Y:S02]  /*28a0*/  LOP3.LUT R47, R47, 0x3, RZ, 0xc0, !PT ;  /* 0x000000032f2f7812 */ /* 0x000fe400078ec0ff */
[----:B------:R-:W-:Y:S02]  /*28b0*/  IADD3 R49, PT, PT, R51, R50, R49 ;  /* 0x0000003233317210 */ /* 0x000fe40007ffe031 */
[----:B------:R-:W-:Y:S02]  /*28c0*/  IADD3 R45, PT, PT, R47, R46, R45 ;  /* 0x0000002e2f2d7210 */ /* 0x000fe40007ffe02d */
[----:B------:R-:W-:-:S02]  /*28d0*/  LOP3.LUT R10, R49, 0xf, RZ, 0xc0, !PT ;  /* 0x0000000f310a7812 */ /* 0x000fc400078ec0ff */
[----:B------:R-:W-:Y:S02]  /*28e0*/  LOP3.LUT R8, R8, 0xf00, RZ, 0xe2, !PT ;  /* 0x00000f0008087812 */ /* 0x000fe400078ee2ff */
[----:B------:R-:W-:Y:S01]  /*28f0*/  ISETP.GE.U32.AND P4, PT, R11, 0x7fffffde, PT ;  /* 0x7fffffde0b00780c */ /* 0x000fe20003f86070 */
[----:B------:R-:W-:Y:S01]  /*2900*/  IMAD R10, R45, 0x10, R10 ;  /* 0x000000102d0a7824 */ /* 0x000fe200078e020a */
[----:B---3--:R-:W-:Y:S01]  /*2910*/  IADD3 R6, P6, PT, R102, UR16, RZ ;  /* 0x0000001066067c10 */ /* 0x008fe2000ffde0ff */
[----:B------:R-:W-:Y:S02]  /*2920*/  IMAD R8, R7, 0x1000, R8 ;  /* 0x0000100007087824 */ /* 0x000fe400078e0208 */
[----:B------:R-:W-:Y:S01]  /*2930*/  VIADD R11, R4, 0xffffffff ;  /* 0xffffffff040b7836 */ /* 0x000fe20000000000 */
[----:B------:R-:W-:Y:S09]  /*2940*/  BRA.U UP0, `(.L_x_5) ;  /* 0x0000000100187547 */ /* 0x000ff2000b800000 */
[----:B------:R-:W-:Y:S01]  /*2950*/  ELECT P5, URZ, PT ;  /* 0x0000000000ff782f */ /* 0x000fe200038a0000 */
[----:B------:R-:W-:Y:S01]  /*2960*/  IMAD.MOV.U32 R9, RZ, RZ, 0x1 ;  /* 0x00000001ff097424 */ /* 0x000fe200078e00ff */
[----:B------:R-:W-:Y:S01]  /*2970*/  UMOV UR6, 0x40 ;  /* 0x0000004000067882 */ /* 0x000fe20000000000 */
[----:B------:R-:W-:Y:S01]  /*2980*/  UVIRTCOUNT.DEALLOC.SMPOOL 0x80 ;  /* 0x000000800000784c */ /* 0x000fe20000000000 */
[----:B------:R-:W-:-:S09]  /*2990*/  ULEA UR6, UR5, UR6, 0x18 ;  /* 0x0000000605067291 */ /* 0x000fd2000f8ec0ff */
[----:B------:R0:W-:Y:S03]  /*29a0*/  @P5 STS.U8 [UR6], R9 ;  /* 0x00000009ff005988 */ /* 0x0001e60008000006 */
.L_x_5:
[----:B------:R-:W-:Y:S01]  /*29b0*/  UIADD3 UR12, UPT, UPT, UR10, UR4, URZ ;  /* 0x000000040a0c7290 */ /* 0x000fe2000fffe0ff */
[----:B------:R-:W-:Y:S01]  /*29c0*/  LEA.HI.X.SX32 R7, R103, UR17, 0x1, P6 ;  /* 0x0000001167077c11 */ /* 0x000fe2000b0f0eff */
[----:B------:R-:W-:Y:S01]  /*29d0*/  VOTEU.ALL UP1, P2 ;  /* 0x0000000000ff7886 */ /* 0x000fe20001020000 */
[----:B------:R-:W-:Y:S01]  /*29e0*/  VOTEU.ALL UP2, P2 ;  /* 0x0000000000ff7886 */ /* 0x000fe20001040000 */
[----:B------:R-:W-:Y:S01]  /*29f0*/  IADD3 R44, P5, PT, R75, R6, RZ ;  /* 0x000000064b2c7210 */ /* 0x000fe20007fbe0ff */
[----:B------:R-:W-:Y:S01]  /*2a00*/  IMAD.SHL.U32 R89, R84, 0x2, RZ ;  /* 0x0000000254597824 */ /* 0x000fe200078e00ff */
[----:B0-----:R-:W-:Y:S01]  /*2a10*/  LOP3.LUT R9, R10, 0xff, RZ, 0xc0, !PT ;  /* 0x000000ff0a097812 */ /* 0x001fe200078ec0ff */
[----:B------:R-:W-:-:S04]  /*2a20*/  @!UP1 UIADD3 UR4, UPT, UPT, -UR7, 0x100000, URZ ;  /* 0x0010000007049890 */ /* 0x000fc8000fffe1ff */
[----:B------:R-:W-:Y:S02]  /*2a30*/  @!UP1 USHF.L.U32 UR5, UR4, 0xb, URZ ;  /* 0x0000000b04059899 */ /* 0x000fe400080006ff */
[----:B------:R-:W-:Y:S01]  /*2a40*/  @!UP1 USHF.L.U32 UR4, UR4, 0x1, URZ ;  /* 0x0000000104049899 */ /* 0x000fe200080006ff */
[----:B------:R-:W-:Y:S01]  /*2a50*/  STTM.x128 tmem[UR12], RZ ;  /* 0x000000ff000079ed */ /* 0x000fe200083c000c */
[----:B------:R-:W0:Y:S02]  /*2a60*/  FENCE.VIEW.ASYNC.T ;  /* 0x00000000000073c6 */ /* 0x000e240000000200 */
[----:B0-----:R-:W-:Y:S01]  /*2a70*/  BAR.SYNC.DEFER_BLOCKING 0x0 ;  /* 0x0000000000007b1d */ /* 0x001fe20000010000 */
[----:B------:R-:W-:Y:S01]  /*2a80*/  LEA.HI.X.SX32 R45, R5, R7, 0x1, P5 ;  /* 0x00000007052d7211 */ /* 0x000fe200028f0eff */
[----:B------:R-:W-:Y:S01]  /*2a90*/  IMAD.IADD R8, R8, 0x1, R9 ;  /* 0x0000000108087824 */ /* 0x000fe200078e0209 */
[----:B------:R-:W-:Y:S02]  /*2aa0*/  ISETP.GE.U32.AND P5, PT, R11, 0x7fffffe0, PT ;  /* 0x7fffffe00b00780c */ /* 0x000fe40003fa6070 */
[----:B------:R-:W-:-:S02]  /*2ab0*/  PRMT R5, RZ, 0x7610, R5 ;  /* 0x00007610ff057816 */ /* 0x000fc40000000005 */
[----:B------:R-:W-:Y:S02]  /*2ac0*/  PRMT R46, RZ, 0x7610, R46 ;  /* 0x00007610ff2e7816 */ /* 0x000fe4000000002e */
[----:B------:R-:W-:Y:S01]  /*2ad0*/  LOP3.LUT R74, R8, 0xffff, RZ, 0xc0, !PT ;  /* 0x0000ffff084a7812 */ /* 0x000fe200078ec0ff */
[----:B------:R-:W0:Y:S02]  /*2ae0*/  FENCE.VIEW.ASYNC.S ;  /* 0x00000000000073c6 */ /* 0x000e240000000000 */
[----:B0-----:R0:W1:Y:S02]  /*2af0*/  @!UP2 SYNCS.EXCH.64 URZ, [UR8], UR4 ;  /* 0x0000000408ffa5b2 */ /* 0x0010640008000100 */
[----:B-1----:R-:W-:Y:S01]  /*2b00*/  BAR.SYNC.DEFER_BLOCKING 0x0 ;  /* 0x0000000000007b1d */ /* 0x002fe20000010000 */
[--C-:B------:R-:W-:Y:S02]  /*2b10*/  SHF.R.U32.HI R11, RZ, 0xf, R74.reuse ;  /* 0x0000000fff0b7819 */ /* 0x100fe4000001164a */
[----:B------:R-:W-:-:S02]  /*2b20*/  SHF.R.U32.HI R47, RZ, 0xe, R74 ;  /* 0x0000000eff2f7819 */ /* 0x000fc4000001164a */
[----:B------:R-:W-:Y:S02]  /*2b30*/  PRMT R48, RZ, 0x7610, R48 ;  /* 0x00007610ff307816 */ /* 0x000fe40000000030 */
[----:B------:R-:W-:Y:S01]  /*2b40*/  PRMT R52, RZ, 0x7610, R52 ;  /* 0x00007610ff347816 */ /* 0x000fe20000000034 */
[C---:B------:R-:W-:Y:S01]  /*2b50*/  IMAD R57, R84.reuse, 0x22, RZ ;  /* 0x0000002254397824 */ /* 0x040fe200078e02ff */
[----:B------:R-:W-:Y:S02]  /*2b60*/  LOP3.LUT P6, RZ, R47, 0x1, RZ, 0xc0, !PT ;  /* 0x000000012fff7812 */ /* 0x000fe400078cc0ff */
[----:B------:R-:W-:Y:S01]  /*2b70*/  PRMT R47, RZ, 0x7610, R47 ;  /* 0x00007610ff2f7816 */ /* 0x000fe2000000002f */
[C---:B------:R-:W-:Y:S01]  /*2b80*/  IMAD R49, R84.reuse, 0x11, RZ ;  /* 0x0000001154317824 */ /* 0x040fe200078e02ff */
[----:B------:R-:W-:Y:S01]  /*2b90*/  PRMT R50, RZ, 0x7610, R50 ;  /* 0x00007610ff327816 */ /* 0x000fe20000000032 */
[C---:B------:R-:W-:Y:S02]  /*2ba0*/  IMAD R87, R84.reuse, 0x9, RZ ;  /* 0x0000000954577824 */ /* 0x040fe400078e02ff */
[C---:B------:R-:W-:Y:S01]  /*2bb0*/  IMAD.SHL.U32 R88, R84.reuse, 0x4, RZ ;  /* 0x0000000454587824 */ /* 0x040fe200078e00ff */
[----:B------:R-:W-:Y:S01]  /*2bc0*/  PRMT R53, RZ, 0x7610, R53 ;  /* 0x00007610ff357816 */ /* 0x000fe20000000035 */
[----:B------:R-:W-:-:S02]  /*2bd0*/  IMAD.SHL.U32 R86, R84, 0x8, RZ ;  /* 0x0000000854567824 */ /* 0x000fc400078e00ff */
[----:B------:R-:W-:Y:S02]  /*2be0*/  VIADD R51, R4, 0xfffffffa ;  /* 0xfffffffa04337836 */ /* 0x000fe40000000000 */
[C---:B------:R-:W-:Y:S02]  /*2bf0*/  IMAD R90, R84.reuse, 0xa, RZ ;  /* 0x0000000a545a7824 */ /* 0x040fe400078e02ff */
[C---:B------:R-:W-:Y:S01]  /*2c00*/  IMAD R91, R84.reuse, 0x5, RZ ;  /* 0x00000005545b7824 */ /* 0x040fe200078e02ff */
[----:B------:R-:W5:Y:S01]  /*2c10*/  @!P5 LDG.E.U16 R5, desc[UR22][R6.64] ;  /* 0x000000160605d981 */ /* 0x000f62000c1e1500 */
[-C--:B------:R-:W-:Y:S01]  /*2c20*/  IADD3 R8, P5, PT, R89, R6.reuse, RZ ;  /* 0x0000000659087210 */ /* 0x080fe20007fbe0ff */
[C---:B------:R-:W-:Y:S01]  /*2c30*/  IMAD R63, R84.reuse, 0x28, RZ ;  /* 0x00000028543f7824 */ /* 0x040fe200078e02ff */
[--C-:B------:R-:W-:Y:S01]  /*2c40*/  SHF.R.U32.HI R58, RZ, 0xb, R74.reuse ;  /* 0x0000000bff3a7819 */ /* 0x100fe2000001164a */
[----:B------:R1:W5:Y:S01]  /*2c50*/  @!P1 LDG.E.U16 R46, desc[UR22][R44.64] ;  /* 0x000000162c2e9981 */ /* 0x000362000c1e1500 */
[CC--:B------:R-:W-:Y:S01]  /*2c60*/  LEA R10, P1, R84.reuse, R6.reuse, 0x2 ;  /* 0x00000006540a7211 */ /* 0x0c0fe200078210ff */
[C---:B------:R-:W-:Y:S01]  /*2c70*/  IMAD R92, R84.reuse, 0xb, RZ ;  /* 0x0000000b545c7824 */ /* 0x040fe200078e02ff */
[CC--:B------:R-:W-:Y:S01]  /*2c80*/  LEA.HI.X.SX32 R9, R84.reuse, R7.reuse, 0x1, P5 ;  /* 0x0000000754097211 */ /* 0x0c0fe200028f0eff */
[C---:B------:R-:W-:Y:S01]  /*2c90*/  IMAD R67, R84.reuse, 0x2c, RZ ;  /* 0x0000002c54437824 */ /* 0x040fe200078e02ff */
[----:B------:R-:W-:Y:S01]  /*2ca0*/  LOP3.LUT P5, RZ, R11, 0x1, RZ, 0xc0, !PT ;  /* 0x000000010bff7812 */ /* 0x000fe200078ac0ff */
[C---:B------:R-:W-:Y:S01]  /*2cb0*/  IMAD R69, R84.reuse, 0x2e, RZ ;  /* 0x0000002e54457824 */ /* 0x040fe200078e02ff */
[-C--:B------:R-:W-:Y:S01]  /*2cc0*/  LEA.HI.X.SX32 R11, R89, R7.reuse, 0x1, P1 ;  /* 0x00000007590b7211 */ /* 0x080fe200008f0eff */
[----:B------:R-:W5:Y:S01]  /*2cd0*/  @!P3 LDG.E.U16 R52, desc[UR22][R8.64] ;  /* 0x000000160834b981 */ /* 0x000f62000c1e1500 */
[CC--:B------:R-:W-:Y:S01]  /*2ce0*/  LEA R54, P1, R84.reuse, R6.reuse, 0x5 ;  /* 0x0000000654367211 */ /* 0x0c0fe200078228ff */
[----:B-1----:R-:W-:Y:S01]  /*2cf0*/  IMAD.SHL.U32 R45, R84, 0x10, RZ ;  /* 0x00000010542d7824 */ /* 0x002fe200078e00ff */
[----:B------:R-:W-:Y:S01]  /*2d00*/  SHF.R.U32.HI R59, RZ, 0xa, R74 ;  /* 0x0000000aff3b7819 */ /* 0x000fe2000001164a */
[----:B------:R-:W-:Y:S01]  /*2d10*/  VIADD R44, R4, 0xfffffffb ;  /* 0xfffffffb042c7836 */ /* 0x000fe20000000000 */
[----:B------:R1:W5:Y:S01]  /*2d20*/  @!P4 LDG.E.U16 R48, desc[UR22][R10.64] ;  /* 0x000000160a30c981 */ /* 0x000362000c1e1500 */
[----:B------:R-:W-:Y:S01]  /*2d30*/  IADD3 R56, P3, PT, R57, R6, RZ ;  /* 0x0000000639387210 */ /* 0x000fe20007f7e0ff */
[----:B------:R-:W-:Y:S01]  /*2d40*/  IMAD R93, R84, 0x6, RZ ;  /* 0x00000006545d7824 */ /* 0x000fe200078e02ff */
[----:B------:R-:W-:-:S02]  /*2d50*/  LEA.HI.X.SX32 R55, R45, R7, 0x1, P1 ;  /* 0x000000072d377211 */ /* 0x000fc400008f0eff */
[----:B------:R-:W-:Y:S01]  /*2d60*/  PRMT R64, RZ, 0x7610, R64 ;  /* 0x00007610ff407816 */ /* 0x000fe20000000040 */
[----:B------:R-:W-:Y:S01]  /*2d70*/  IMAD R94, R84, 0xc, RZ ;  /* 0x0000000c545e7824 */ /* 0x000fe200078e02ff */
[----:B------:R-:W-:Y:S01]  /*2d80*/  ISETP.GE.U32.AND P1, PT, R44, 0x7fffffdc, PT ;  /* 0x7fffffdc2c00780c */ /* 0x000fe20003f26070 */
[----:B------:R-:W-:Y:S01]  /*2d90*/  VIADD R44, R4, 0xfffffff6 ;  /* 0xfffffff6042c7836 */ /* 0x000fe20000000000 */
[----:B------:R-:W5:Y:S01]  /*2da0*/  @P5 LDG.E.U16 R47, desc[UR22][R54.64] ;  /* 0x00000016362f5981 */ /* 0x000f62000c1e1500 */
[C---:B-1----:R-:W-:Y:S01]  /*2db0*/  IMAD R11, R84.reuse, 0x12, RZ ;  /* 0x00000012540b7824 */ /* 0x042fe200078e02ff */
[----:B------:R-:W-:Y:S01]  /*2dc0*/  LEA.HI.X.SX32 R57, R49, R7, 0x1, P3 ;  /* 0x0000000731397211 */ /* 0x000fe200018f0eff */
[----:B------:R-:W-:Y:S01]  /*2dd0*/  IMAD R95, R84, 0x3, RZ ;  /* 0x00000003545f7824 */ /* 0x000fe200078e02ff */
[----:B------:R-:W-:Y:S02]  /*2de0*/  ISETP.GE.U32.AND P4, PT, R44, 0x7fffffd7, PT ;  /* 0x7fffffd72c00780c */ /* 0x000fe40003f86070 */
[----:B------:R-:W-:Y:S01]  /*2df0*/  PRMT R79, RZ, 0x7610, R79 ;  /* 0x00007610ff4f7816 */ /* 0x000fe2000000004f */
[----:B------:R1:W5:Y:S01]  /*2e00*/  @P6 LDG.E.U16 R50, desc[UR22][R56.64] ;  /* 0x0000001638326981 */ /* 0x000362000c1e1500 */
[----:B------:R-:W-:-:S02]  /*2e10*/  IADD3 R44, P5, PT, R11, R6, RZ ;  /* 0x000000060b2c7210 */ /* 0x000fc40007fbe0ff */
[----:B------:R-:W-:Y:S01]  /*2e20*/  PRMT R76, RZ, 0x7610, R76 ;  /* 0x00007610ff4c7816 */ /* 0x000fe2000000004c */
[----:B------:R-:W-:Y:S01]  /*2e30*/  VIADD R65, R4, 0xfffffff2 ;  /* 0xfffffff204417836 */ /* 0x000fe20000000000 */
[----:B------:R-:W-:Y:S02]  /*2e40*/  SHF.R.U32.HI R49, RZ, 0xd, R74 ;  /* 0x0000000dff317819 */ /* 0x000fe4000001164a */
[----:B------:R-:W-:Y:S01]  /*2e50*/  PRMT R78, RZ, 0x7610, R78 ;  /* 0x00007610ff4e7816 */ /* 0x000fe2000000004e */
[C---:B------:R-:W-:Y:S01]  /*2e60*/  IMAD R96, R84.reuse, 0xe, RZ ;  /* 0x0000000e54607824 */ /* 0x040fe200078e02ff */
[C---:B------:R-:W-:Y:S02]  /*2e70*/  LEA R8, P3, R84.reuse, R6, 0x3 ;  /* 0x0000000654087211 */ /* 0x040fe400078618ff */
[----:B------:R-:W-:Y:S01]  /*2e80*/  PRMT R80, RZ, 0x7610, R80 ;  /* 0x00007610ff507816 */ /* 0x000fe20000000050 */
[C---:B------:R-:W-:Y:S01]  /*2e90*/  IMAD R97, R84.reuse, 0x7, RZ ;  /* 0x0000000754617824 */ /* 0x040fe200078e02ff */
[-C--:B------:R-:W-:Y:S01]  /*2ea0*/  LEA.HI.X.SX32 R45, R87, R7.reuse, 0x1, P5 ;  /* 0x00000007572d7211 */ /* 0x080fe200028f0eff */
[----:B------:R-:W-:Y:S01]  /*2eb0*/  IMAD R98, R84, 0xd, RZ ;  /* 0x0000000d54627824 */ /* 0x000fe200078e02ff */
[----:B------:R-:W-:Y:S01]  /*2ec0*/  LOP3.LUT P5, RZ, R49, 0x1, RZ, 0xc0, !PT ;  /* 0x0000000131ff7812 */ /* 0x000fe200078ac0ff */
[----:B------:R-:W-:Y:S01]  /*2ed0*/  VIADD R10, R4, 0xfffffff7 ;  /* 0xfffffff7040a7836 */ /* 0x000fe20000000000 */
[----:B------:R-:W-:Y:S01]  /*2ee0*/  LEA.HI.X.SX32 R9, R88, R7, 0x1, P3 ;  /* 0x0000000758097211 */ /* 0x000fe200018f0eff */
[----:B-1----:R-:W-:Y:S01]  /*2ef0*/  IMAD R57, R84, 0x24, RZ ;  /* 0x0000002454397824 */ /* 0x002fe200078e02ff */
[----:B------:R-:W-:-:S02]  /*2f00*/  PRMT R49, RZ, 0x7610, R49 ;  /* 0x00007610ff317816 */ /* 0x000fc40000000031 */
[----:B------:R-:W-:Y:S01]  /*2f10*/  PRMT R81, RZ, 0x7610, R81 ;  /* 0x00007610ff517816 */ /* 0x000fe20000000051 */
[----:B------:R-:W5:Y:S01]  /*2f20*/  @!P1 LDG.E.U16 R53, desc[UR22][R8.64] ;  /* 0x0000001608359981 */ /* 0x000f62000c1e1500 */
[----:B------:R-:W-:Y:S02]  /*2f30*/  ISETP.GE.U32.AND P3, PT, R10, 0x7fffffd8, PT ;  /* 0x7fffffd80a00780c */ /* 0x000fe40003f66070 */
[----:B------:R-:W-:Y:S01]  /*2f40*/  PRMT R83, RZ, 0x7610, R83 ;  /* 0x00007610ff537816 */ /* 0x000fe20000000053 */
[----:B------:R1:W5:Y:S01]  /*2f50*/  @!P4 LDG.E.U16 R49, desc[UR22][R44.64] ;  /* 0x000000162c31c981 */ /* 0x000362000c1e1500 */
[-C--:B------:R-:W-:Y:S01]  /*2f60*/  IADD3 R56, P1, PT, R57, R6.reuse, RZ ;  /* 0x0000000639387210 */ /* 0x080fe20007f3e0ff */
[C---:B------:R-:W-:Y:S01]  /*2f70*/  IMAD R71, R84.reuse, 0x36, RZ ;  /* 0x0000003654477824 */ /* 0x040fe200078e02ff */
[C---:B------:R-:W-:Y:S01]  /*2f80*/  LEA R10, P4, R84.reuse, R6, 0x4 ;  /* 0x00000006540a7211 */ /* 0x040fe200078820ff */
[C---:B------:R-:W-:Y:S01]  /*2f90*/  IMAD R105, R84.reuse, 0x3a, RZ ;  /* 0x0000003a54697824 */ /* 0x040fe200078e02ff */
[----:B------:R-:W-:Y:S01]  /*2fa0*/  SHF.R.U32.HI R54, RZ, 0xc, R74 ;  /* 0x0000000cff367819 */ /* 0x000fe2000001164a */
[C---:B------:R-:W-:Y:S01]  /*2fb0*/  IMAD R99, R84.reuse, 0x38, RZ ;  /* 0x0000003854637824 */ /* 0x040fe200078e02ff */
[-C--:B------:R-:W-:Y:S01]  /*2fc0*/  LEA.HI.X.SX32 R57, R11, R7.reuse, 0x1, P1 ;  /* 0x000000070b397211 */ /* 0x080fe200008f0eff */
[----:B------:R-:W-:Y:S01]  /*2fd0*/  IMAD R73, R84, 0x1d, RZ ;  /* 0x0000001d54497824 */ /* 0x000fe200078e02ff */
[----:B------:R-:W-:Y:S01]  /*2fe0*/  LEA.HI.X.SX32 R11, R86, R7, 0x1, P4 ;  /* 0x00000007560b7211 */ /* 0x000fe200020f0eff */
[----:B------:R-:W-:Y:S01]  /*2ff0*/  IMAD R77, R84, 0x1f, RZ ;  /* 0x0000001f544d7824 */ /* 0x000fe200078e02ff */
[----:B------:R-:W-:Y:S01]  /*3000*/  LOP3.LUT P4, RZ, R54, 0x1, RZ, 0xc0, !PT ;  /* 0x0000000136ff7812 */ /* 0x000fe2000788c0ff */
[----:B0-----:R-:W0:Y:S01]  /*3010*/  LDCU UR4, c[0x0][0x3b0] ;  /* 0x00007600ff0477ac */ /* 0x001e220008000800 */
[----:B------:R-:W-:-:S02]  /*3020*/  ISETP.GE.U32.AND P1, PT, R51, 0x7fffffdb, PT ;  /* 0x7fffffdb3300780c */ /* 0x000fc40003f26070 */
[----:B------:R-:W-:Y:S01]  /*3030*/  PRMT R54, RZ, 0x7610, R54 ;  /* 0x00007610ff367816 */ /* 0x000fe20000000036 */
[C---:B-1----:R-:W-:Y:S01]  /*3040*/  IMAD R45, R84.reuse, 0x26, RZ ;  /* 0x00000026542d7824 */ /* 0x042fe200078e02ff */
[----:B------:R-:W-:Y:S01]  /*3050*/  PRMT R51, RZ, 0x7610, R51 ;  /* 0x00007610ff337816 */ /* 0x000fe20000000033 */
[----:B------:R-:W-:-:S03]  /*3060*/  IMAD R9, R84, 0x13, RZ ;  /* 0x0000001354097824 */ /* 0x000fc600078e02ff */
[----:B------:R-:W5:Y:S01]  /*3070*/  @!P3 LDG.E.U16 R54, desc[UR22][R10.64] ;  /* 0x000000160a36b981 */ /* 0x000f62000c1e1500 */
[----:B------:R-:W-:-:S03]  /*3080*/  IADD3 R44, P3, PT, R45, R6, RZ ;  /* 0x000000062d2c7210 */ /* 0x000fc60007f7e0ff */
[----:B------:R1:W5:Y:S01]  /*3090*/  @P5 LDG.E.U16 R51, desc[UR22][R56.64] ;  /* 0x0000001638335981 */ /* 0x000362000c1e1500 */
[-C--:B------:R-:W-:Y:S01]  /*30a0*/  IADD3 R8, P5, PT, R90, R6.reuse, RZ ;  /* 0x000000065a087210 */ /* 0x080fe20007fbe0ff */
[----:B------:R-:W-:Y:S01]  /*30b0*/  VIADD R55, R4, 0xfffffff5 ;  /* 0xfffffff504377836 */ /* 0x000fe20000000000 */
[-C--:B------:R-:W-:Y:S02]  /*30c0*/  LEA.HI.X.SX32 R45, R9, R7.reuse, 0x1, P3 ;  /* 0x00000007092d7211 */ /* 0x080fe400018f0eff */
[----:B------:R-:W-:Y:S02]  /*30d0*/  LEA.HI.X.SX32 R9, R91, R7, 0x1, P5 ;  /* 0x000000075b097211 */ /* 0x000fe400028f0eff */
[----:B------:R-:W-:Y:S02]  /*30e0*/  LOP3.LUT P5, RZ, R58, 0x1, RZ, 0xc0, !PT ;  /* 0x000000013aff7812 */ /* 0x000fe400078ac0ff */
[----:B------:R-:W-:Y:S02]  /*30f0*/  PRMT R58, RZ, 0x7610, R58 ;  /* 0x00007610ff3a7816 */ /* 0x000fe4000000003a */
[----:B------:R-:W-:Y:S01]  /*3100*/  ISETP.GE.U32.AND P3, PT, R55, 0x7fffffd6, PT ;  /* 0x7fffffd63700780c */ /* 0x000fe20003f66070 */
[----:B------:R-:W-:Y:S01]  /*3110*/  IMAD R55, R84, 0x14, RZ ;  /* 0x0000001454377824 */ /* 0x000fe200078e02ff */
[----:B-1----:R-:W-:Y:S01]  /*3120*/  PRMT R56, RZ, 0x7610, R56 ;  /* 0x00007610ff387816 */ /* 0x002fe20000000038 */
[----:B------:R-:W-:Y:S01]  /*3130*/  VIADD R57, R4, 0xfffffff4 ;  /* 0xfffffff404397836 */ /* 0x000fe20000000000 */
[----:B------:R-:W5:Y:S02]  /*3140*/  @!P1 LDG.E.U16 R58, desc[UR22][R8.64] ;  /* 0x00000016083a9981 */ /* 0x000f64000c1e1500 */
[----:B------:R-:W-:-:S02]  /*3150*/  IADD3 R10, P1, PT, R55, R6, RZ ;  /* 0x00000006370a7210 */ /* 0x000fc40007f3e0ff */
[----:B------:R1:W5:Y:S01]  /*3160*/  @P4 LDG.E.U16 R56, desc[UR22][R44.64] ;  /* 0x000000162c384981 */ /* 0x000362000c1e1500 */
[----:B------:R-:W-:Y:S02]  /*3170*/  IADD3 R62, P4, PT, R63, R6, RZ ;  /* 0x000000063f3e7210 */ /* 0x000fe40007f9e0ff */
[-C--:B------:R-:W-:Y:S02]  /*3180*/  LEA.HI.X.SX32 R11, R90, R7.reuse, 0x1, P1 ;  /* 0x000000075a0b7211 */ /* 0x080fe400008f0eff */
[----:B------:R-:W-:Y:S02]  /*3190*/  ISETP.GE.U32.AND P1, PT, R57, 0x7fffffd5, PT ;  /* 0x7fffffd53900780c */ /* 0x000fe40003f26070 */
[----:B------:R-:W-:Y:S02]  /*31a0*/  PRMT R57, RZ, 0x7610, R57 ;  /* 0x00007610ff397816 */ /* 0x000fe40000000039 */
[----:B------:R-:W-:Y:S01]  /*31b0*/  LEA.HI.X.SX32 R63, R55, R7, 0x1, P4 ;  /* 0x00000007373f7211 */ /* 0x000fe200020f0eff */
[----:B-1----:R-:W-:Y:S01]  /*31c0*/  IMAD R45, R84, 0x2a, RZ ;  /* 0x0000002a542d7824 */ /* 0x002fe200078e02ff */
[----:B------:R-:W-:-:S02]  /*31d0*/  PRMT R55, RZ, 0x7610, R55 ;  /* 0x00007610ff377816 */ /* 0x000fc40000000037 */
[----:B------:R-:W-:Y:S01]  /*31e0*/  LOP3.LUT P4, RZ, R59, 0x1, RZ, 0xc0, !PT ;  /* 0x000000013bff7812 */ /* 0x000fe2000788c0ff */
[C---:B------:R-:W-:Y:S01]  /*31f0*/  IMAD R59, R84.reuse, 0x16, RZ ;  /* 0x00000016543b7824 */ /* 0x040fe200078e02ff */
[----:B------:R-:W5:Y:S01]  /*3200*/  @!P3 LDG.E.U16 R57, desc[UR22][R10.64] ;  /* 0x000000160a39b981 */ /* 0x000f62000c1e1500 */
[----:B------:R-:W-:Y:S01]  /*3210*/  IMAD R9, R84, 0x15, RZ ;  /* 0x0000001554097824 */ /* 0x000fe200078e02ff */
[-C--:B------:R-:W-:Y:S02]  /*3220*/  IADD3 R44, P3, PT, R45, R6.reuse, RZ ;  /* 0x000000062d2c7210 */ /* 0x080fe40007f7e0ff */
[----:B------:R1:W5:Y:S01]  /*3230*/  @P5 LDG.E.U16 R55, desc[UR22][R62.64] ;  /* 0x000000163e375981 */ /* 0x000362000c1e1500 */
[----:B------:R-:W-:Y:S02]  /*3240*/  IADD3 R8, P5, PT, R59, R6, RZ ;  /* 0x000000063b087210 */ /* 0x000fe40007fbe0ff */
[----:B------:R-:W-:Y:S02]  /*3250*/  SHF.R.U32.HI R60, RZ, 0x9, R74 ;  /* 0x00000009ff3c7819 */ /* 0x000fe4000001164a */
[----:B------:R-:W-:-:S02]  /*3260*/  LEA.HI.X.SX32 R45, R9, R7, 0x1, P3 ;  /* 0x00000007092d7211 */ /* 0x000fc400018f0eff */
[----:B------:R-:W-:Y:S02]  /*3270*/  LEA.HI.X.SX32 R9, R92, R7, 0x1, P5 ;  /* 0x000000075c097211 */ /* 0x000fe400028f0eff */
[----:B-1----:R-:W-:Y:S02]  /*3280*/  PRMT R62, RZ, 0x7610, R62 ;  /* 0x00007610ff3e7816 */ /* 0x002fe4000000003e */
[----:B------:R-:W-:Y:S02]  /*3290*/  SHF.R.U32.HI R61, RZ, 0x8, R74 ;  /* 0x00000008ff3d7819 */ /* 0x000fe4000001164a */
[----:B------:R-:W-:Y:S02]  /*32a0*/  LOP3.LUT P3, RZ, R60, 0x1, RZ, 0xc0, !PT ;  /* 0x000000013cff7812 */ /* 0x000fe4000786c0ff */
[----:B------:R-:W-:Y:S01]  /*32b0*/  PRMT R60, RZ, 0x7610, R60 ;  /* 0x00007610ff3c7816 */ /* 0x000fe2000000003c */
[----:B------:R1:W5:Y:S01]  /*32c0*/  @!P1 LDG.E.U16 R62, desc[UR22][R8.64] ;  /* 0x00000016083e9981 */ /* 0x000362000c1e1500 */
[----:B------:R-:W-:-:S02]  /*32d0*/  LOP3.LUT P5, RZ, R61, 0x1, RZ, 0xc0, !PT ;  /* 0x000000013dff7812 */ /* 0x000fc400078ac0ff */
[-C--:B------:R-:W-:Y:S01]  /*32e0*/  IADD3 R66, P1, PT, R67, R6.reuse, RZ ;  /* 0x0000000643427210 */ /* 0x080fe20007f3e0ff */
[----:B------:R-:W-:Y:S01]  /*32f0*/  IMAD R11, R84, 0x17, RZ ;  /* 0x00000017540b7824 */ /* 0x000fe200078e02ff */
[----:B------:R-:W5:Y:S01]  /*3300*/  @P4 LDG.E.U16 R60, desc[UR22][R44.64] ;  /* 0x000000162c3c4981 */ /* 0x000f62000c1e1500 */
[----:B------:R-:W-:Y:S01]  /*3310*/  IADD3 R68, P4, PT, R69, R6, RZ ;  /* 0x0000000645447210 */ /* 0x000fe20007f9e0ff */
[C---:B------:R-:W-:Y:S01]  /*3320*/  VIADD R10, R4.reuse, 0xfffffffc ;  /* 0xfffffffc040a7836 */ /* 0x040fe20000000000 */
[-C--:B------:R-:W-:Y:S01]  /*3330*/  LEA.HI.X.SX32 R67, R59, R7.reuse, 0x1, P1 ;  /* 0x000000073b437211 */ /* 0x080fe200008f0eff */
[----:B------:R-:W-:Y:S01]  /*3340*/  VIADD R61, R4, 0xfffffff9 ;  /* 0xfffffff9043d7836 */ /* 0x000fe20000000000 */
[----:B------:R-:W-:Y:S02]  /*3350*/  PRMT R59, RZ, 0x7610, R59 ;  /* 0x00007610ff3b7816 */ /* 0x000fe4000000003b */
[----:B------:R-:W-:Y:S02]  /*3360*/  LEA.HI.X.SX32 R69, R11, R7, 0x1, P4 ;  /* 0x000000070b457211 */ /* 0x000fe400020f0eff */
[----:B------:R-:W-:-:S02]  /*3370*/  ISETP.GE.U32.AND P1, PT, R10, 0x7fffffdd, PT ;  /* 0x7fffffdd0a00780c */ /* 0x000fc40003f26070 */
[----:B------:R-:W-:Y:S01]  /*3380*/  ISETP.GE.U32.AND P4, PT, R61, 0x7fffffda, PT ;  /* 0x7fffffda3d00780c */ /* 0x000fe20003f86070 */
[----:B------:R2:W5:Y:S01]  /*3390*/  @P3 LDG.E.U16 R59, desc[UR22][R66.64] ;  /* 0x00000016423b3981 */ /* 0x000562000c1e1500 */
[-C--:B-1----:R-:W-:Y:S01]  /*33a0*/  IADD3 R8, P3, PT, R93, R6.reuse, RZ ;  /* 0x000000065d087210 */ /* 0x082fe20007f7e0ff */
[----:B------:R-:W-:Y:S02]  /*33b0*/  VIADD R11, R4, 0xfffffff3 ;  /* 0xfffffff3040b7836 */ /* 0x000fe40000000000 */
[----:B------:R-:W5:Y:S01]  /*33c0*/  @P5 LDG.E.U16 R64, desc[UR22][R68.64] ;  /* 0x0000001644405981 */ /* 0x000f62000c1e1500 */
[----:B------:R-:W-:Y:S02]  /*33d0*/  IADD3 R10, P5, PT, R94, R6, RZ ;  /* 0x000000065e0a7210 */ /* 0x000fe40007fbe0ff */
[-C--:B------:R-:W-:Y:S02]  /*33e0*/  LEA.HI.X.SX32 R9, R95, R7.reuse, 0x1, P3 ;  /* 0x000000075f097211 */ /* 0x080fe400018f0eff */
[----:B------:R-:W-:Y:S01]  /*33f0*/  ISETP.GE.U32.AND P3, PT, R11, 0x7fffffd4, PT ;  /* 0x7fffffd40b00780c */ /* 0x000fe20003f66070 */
[C---:B------:R-:W-:Y:S01]  /*3400*/  IMAD R61, R84.reuse, 0x18, RZ ;  /* 0x00000018543d7824 */ /* 0x040fe200078e02ff */
[----:B------:R-:W-:Y:S01]  /*3410*/  LEA.HI.X.SX32 R11, R93, R7, 0x1, P5 ;  /* 0x000000075d0b7211 */ /* 0x000fe200028f0eff */
[----:B--2---:R-:W-:Y:S01]  /*3420*/  IMAD R67, R84, 0x30, RZ ;  /* 0x0000003054437824 */ /* 0x004fe200078e02ff */
[----:B------:R-:W-:Y:S01]  /*3430*/  SHF.R.U32.HI R44, RZ, 0x7, R74 ;  /* 0x00000007ff2c7819 */ /* 0x000fe2000001164a */
[----:B------:R-:W5:Y:S01]  /*3440*/  @!P1 LDG.E.U16 R79, desc[UR22][R8.64] ;  /* 0x00000016084f9981 */ /* 0x000f62000c1e1500 */
[----:B------:R-:W-:-:S02]  /*3450*/  VIADD R63, R4, 0xfffffff8 ;  /* 0xfffffff8043f7836 */ /* 0x000fc40000000000 */
[----:B------:R-:W-:Y:S01]  /*3460*/  LOP3.LUT P5, RZ, R44, 0x1, RZ, 0xc0, !PT ;  /* 0x000000012cff7812 */ /* 0x000fe200078ac0ff */
[----:B------:R1:W5:Y:S01]  /*3470*/  @!P4 LDG.E.U16 R76, desc[UR22][R10.64] ;  /* 0x000000160a4cc981 */ /* 0x000362000c1e1500 */
[-C--:B------:R-:W-:Y:S02]  /*3480*/  IADD3 R44, P1, PT, R61, R6.reuse, RZ ;  /* 0x000000063d2c7210 */ /* 0x080fe40007f3e0ff */
[-C--:B------:R-:W-:Y:S02]  /*3490*/  IADD3 R66, P4, PT, R67, R6.reuse, RZ ;  /* 0x0000000643427210 */ /* 0x080fe40007f9e0ff */
[-C--:B------:R-:W-:Y:S02]  /*34a0*/  LEA.HI.X.SX32 R45, R94, R7.reuse, 0x1, P1 ;  /* 0x000000075e2d7211 */ /* 0x080fe400008f0eff */
[----:B------:R-:W-:Y:S01]  /*34b0*/  LEA.HI.X.SX32 R67, R61, R7, 0x1, P4 ;  /* 0x000000073d437211 */ /* 0x000fe200020f0eff */
[----:B------:R-:W-:Y:S01]  /*34c0*/  IMAD R61, R84, 0x1a, RZ ;  /* 0x0000001a543d7824 */ /* 0x000fe200078e02ff */
[----:B------:R-:W-:Y:S01]  /*34d0*/  ISETP.GE.U32.AND P1, PT, R63, 0x7fffffd9, PT ;  /* 0x7fffffd93f00780c */ /* 0x000fe20003f26070 */
[----:B-1----:R-:W-:Y:S01]  /*34e0*/  VIADD R11, R4, 0xfffffff1 ;  /* 0xfffffff1040b7836 */ /* 0x002fe20000000000 */
[----:B------:R-:W-:Y:S01]  /*34f0*/  ISETP.GE.U32.AND P4, PT, R65, 0x7fffffd3, PT ;  /* 0x7fffffd34100780c */ /* 0x000fe20003f86070 */
[----:B------:R-:W5:Y:S01]  /*3500*/  @!P3 LDG.E.U16 R78, desc[UR22][R44.64] ;  /* 0x000000162c4eb981 */ /* 0x000f62000c1e1500 */
[----:B------:R-:W-:-:S02]  /*3510*/  IADD3 R8, P3, PT, R96, R6, RZ ;  /* 0x0000000660087210 */ /* 0x000fc40007f7e0ff */
[----:B------:R-:W-:Y:S01]  /*3520*/  IADD3 R10, P6, PT, R61, R6, RZ ;  /* 0x000000063d0a7210 */ /* 0x000fe20007fde0ff */
[----:B------:R1:W5:Y:S01]  /*3530*/  @P5 LDG.E.U16 R80, desc[UR22][R66.64] ;  /* 0x0000001642505981 */ /* 0x000362000c1e1500 */
[----:B------:R-:W-:Y:S02]  /*3540*/  ISETP.GE.U32.AND P5, PT, R11, 0x7fffffd2, PT ;  /* 0x7fffffd20b00780c */ /* 0x000fe40003fa6070 */
[-C--:B------:R-:W-:Y:S02]  /*3550*/  LEA.HI.X.SX32 R9, R97, R7.reuse, 0x1, P3 ;  /* 0x0000000761097211 */ /* 0x080fe400018f0eff */
[----:B------:R-:W-:Y:S01]  /*3560*/  LEA.HI.X.SX32 R11, R98, R7, 0x1, P6 ;  /* 0x00000007620b7211 */ /* 0x000fe200030f0eff */
[C---:B------:R-:W-:Y:S02]  /*3570*/  IMAD R69, R84.reuse, 0x34, RZ ;  /* 0x0000003454457824 */ /* 0x040fe400078e02ff */
[----:B------:R-:W5:Y:S01]  /*3580*/  @!P1 LDG.E.U16 R81, desc[UR22][R8.64] ;  /* 0x0000001608519981 */ /* 0x000f62000c1e1500 */
[----:B-1----:R-:W-:-:S03]  /*3590*/  IMAD R67, R84, 0x32, RZ ;  /* 0x0000003254437824 */ /* 0x002fc600078e02ff */
[----:B------:R1:W5:Y:S01]  /*35a0*/  @!P4 LDG.E.U16 R83, desc[UR22][R10.64] ;  /* 0x000000160a53c981 */ /* 0x000362000c1e1500 */
[C---:B------:R-:W-:Y:S01]  /*35b0*/  IMAD R45, R84.reuse, 0x19, RZ ;  /* 0x00000019542d7824 */ /* 0x040fe200078e02ff */
[-C--:B------:R-:W-:Y:S02]  /*35c0*/  IADD3 R68, P4, PT, R69, R6.reuse, RZ ;  /* 0x0000000645447210 */ /* 0x080fe40007f9e0ff */
[-C--:B------:R-:W-:Y:S01]  /*35d0*/  IADD3 R66, P1, PT, R67, R6.reuse, RZ ;  /* 0x0000000643427210 */ /* 0x080fe20007f3e0ff */
[C---:B------:R-:W-:Y:S02]  /*35e0*/  IMAD R63, R84.reuse, 0x1b, RZ ;  /* 0x0000001b543f7824 */ /* 0x040fe400078e02ff */
[C---:B-1----:R-:W-:Y:S01]  /*35f0*/  IMAD R11, R84.reuse, 0x3c, RZ ;  /* 0x0000003c540b7824 */ /* 0x042fe200078e02ff */
[----:B------:R-:W-:Y:S01]  /*3600*/  LEA.HI.X.SX32 R67, R45, R7, 0x1, P1 ;  /* 0x000000072d437211 */ /* 0x000fe200008f0eff */
[C---:B------:R-:W-:Y:S01]  /*3610*/  IMAD R45, R84.reuse, 0x3e, RZ ;  /* 0x0000003e542d7824 */ /* 0x040fe200078e02ff */
[----:B------:R-:W-:Y:S01]  /*3620*/  SHF.R.U32.HI R44, RZ, 0x6, R74 ;  /* 0x00000006ff2c7819 */ /* 0x000fe2000001164a */
[----:B------:R-:W-:Y:S01]  /*3630*/  IMAD R65, R84, 0x1c, RZ ;  /* 0x0000001c54417824 */ /* 0x000fe200078e02ff */
[----:B------:R-:W-:-:S02]  /*3640*/  IADD3 R70, P1, PT, R71, R6, RZ ;  /* 0x0000000647467210 */ /* 0x000fc40007f3e0ff */
[-C--:B------:R-:W-:Y:S02]  /*3650*/  LEA.HI.X.SX32 R69, R61, R7.reuse, 0x1, P4 ;  /* 0x000000073d457211 */ /* 0x080fe400020f0eff */
[-C--:B------:R-:W-:Y:S02]  /*3660*/  IADD3 R10, P6, PT, R11, R6.reuse, RZ ;  /* 0x000000060b0a7210 */ /* 0x080fe40007fde0ff */
[----:B------:R-:W-:Y:S02]  /*3670*/  IADD3 R8, P4, PT, R105, R6, RZ ;  /* 0x0000000669087210 */ /* 0x000fe40007f9e0ff */
[----:B------:R-:W-:Y:S02]  /*3680*/  LOP3.LUT P3, RZ, R44, 0x1, RZ, 0xc0, !PT ;  /* 0x000000012cff7812 */ /* 0x000fe4000786c0ff */
[-C--:B------:R-:W-:Y:S02]  /*3690*/  LEA.HI.X.SX32 R71, R63, R7.reuse, 0x1, P1 ;  /* 0x000000073f477211 */ /* 0x080fe400008f0eff */
[----:B------:R-:W-:-:S02]  /*36a0*/  LEA.HI.X.SX32 R11, R75, R7, 0x1, P6 ;  /* 0x000000074b0b7211 */ /* 0x000fc400030f0eff */
[-C--:B------:R-:W-:Y:S02]  /*36b0*/  LEA.HI.X.SX32 R9, R73, R7.reuse, 0x1, P4 ;  /* 0x0000000749097211 */ /* 0x080fe400020f0eff */
[-C--:B------:R-:W-:Y:S02]  /*36c0*/  IADD3 R72, P1, PT, R99, R6.reuse, RZ ;  /* 0x0000000663487210 */ /* 0x080fe40007f3e0ff */
[-C--:B------:R-:W-:Y:S02]  /*36d0*/  IADD3 R44, P6, PT, R45, R6.reuse, RZ ;  /* 0x000000062d2c7210 */ /* 0x080fe40007fde0ff */
[C---:B------:R-:W-:Y:S02]  /*36e0*/  IADD3 R6, P4, PT, R65.reuse, R6, RZ ;  /* 0x0000000641067210 */ /* 0x040fe40007f9e0ff */
[----:B------:R-:W-:Y:S02]  /*36f0*/  SHF.R.U32.HI R63, RZ, 0x4, R74 ;  /* 0x00000004ff3f7819 */ /* 0x000fe4000001164a */
[----:B------:R-:W-:-:S02]  /*3700*/  LEA.HI.X.SX32 R73, R65, R7, 0x1, P1 ;  /* 0x0000000741497211 */ /* 0x000fc400008f0eff */
[-C--:B------:R-:W-:Y:S02]  /*3710*/  LEA.HI.X.SX32 R45, R77, R7.reuse, 0x1, P6 ;  /* 0x000000074d2d7211 */ /* 0x080fe400030f0eff */
[----:B------:R-:W-:Y:S02]  /*3720*/  LEA.HI.X.SX32 R7, R96, R7, 0x1, P4 ;  /* 0x0000000760077211 */ /* 0x000fe400020f0eff */
[----:B------:R-:W-:Y:S02]  /*3730*/  SHF.R.U32.HI R61, RZ, 0x5, R74 ;  /* 0x00000005ff3d7819 */ /* 0x000fe4000001164a */
[----:B------:R-:W-:Y:S02]  /*3740*/  LOP3.LUT P4, RZ, R63, 0x1, RZ, 0xc0, !PT ;  /* 0x000000013fff7812 */ /* 0x000fe4000788c0ff */
[----:B------:R-:W-:Y:S02]  /*3750*/  PRMT R63, RZ, 0x7610, R63 ;  /* 0x00007610ff3f7816 */ /* 0x000fe4000000003f */
[----:B------:R-:W-:-:S02]  /*3760*/  LOP3.LUT P1, RZ, R61, 0x1, RZ, 0xc0, !PT ;  /* 0x000000013dff7812 */ /* 0x000fc4000782c0ff */
[--C-:B------:R-:W-:Y:S02]  /*3770*/  SHF.R.U32.HI R75, RZ, 0x2, R74.reuse ;  /* 0x00000002ff4b7819 */ /* 0x100fe4000001164a */
[----:B------:R-:W-:Y:S01]  /*3780*/  PRMT R61, RZ, 0x7610, R61 ;  /* 0x00007610ff3d7816 */ /* 0x000fe2000000003d */
[----:B------:R-:W5:Y:S01]  /*3790*/  @P3 LDG.E.U16 R63, desc[UR22][R66.64] ;  /* 0x00000016423f3981 */ /* 0x000f62000c1e1500 */
[----:B------:R-:W-:Y:S02]  /*37a0*/  LOP3.LUT R100, R101, 0x1f, RZ, 0xc0, !PT ;  /* 0x0000001f65647812 */ /* 0x000fe400078ec0ff */
[----:B------:R-:W-:Y:S02]  /*37b0*/  LOP3.LUT P3, RZ, R75, 0x1, RZ, 0xc0, !PT ;  /* 0x000000014bff7812 */ /* 0x000fe4000786c0ff */
[--C-:B------:R-:W-:Y:S01]  /*37c0*/  SHF.R.U32.HI R65, RZ, 0x3, R74.reuse ;  /* 0x00000003ff417819 */ /* 0x100fe2000001164a */
[----:B------:R1:W5:Y:S01]  /*37d0*/  @!P5 LDG.E.U16 R61, desc[UR22][R6.64] ;  /* 0x00000016063dd981 */ /* 0x000362000c1e1500 */
[----:B------:R-:W-:-:S02]  /*37e0*/  SHF.R.U32.HI R75, RZ, 0x1, R74 ;  /* 0x00000001ff4b7819 */ /* 0x000fc4000001164a */
[----:B------:R-:W-:Y:S02]  /*37f0*/  PRMT R74, RZ, 0x7610, R74 ;  /* 0x00007610ff4a7816 */ /* 0x000fe4000000004a */
[----:B------:R-:W-:Y:S01]  /*3800*/  LOP3.LUT P5, RZ, R65, 0x1, RZ, 0xc0, !PT ;  /* 0x0000000141ff7812 */ /* 0x000fe200078ac0ff */
[----:B-1----:R-:W-:Y:S01]  /*3810*/  IMAD R6, R100, R85, RZ ;  /* 0x0000005564067224 */ /* 0x002fe200078e02ff */
[----:B------:R-:W-:Y:S02]  /*3820*/  PRMT R65, RZ, 0x7610, R65 ;  /* 0x00007610ff417816 */ /* 0x000fe40000000041 */
[----:B------:R1:W5:Y:S01]  /*3830*/  @P4 LDG.E.U16 R74, desc[UR22][R70.64] ;  /* 0x00000016464a4981 */ /* 0x000362000c1e1500 */
[----:B0-----:R-:W-:Y:S01]  /*3840*/  IMAD R25, R25, UR4, RZ ;  /* 0x0000000419197c24 */ /* 0x001fe2000f8e02ff */
[----:B------:R-:W-:Y:S01]  /*3850*/  LEA R105, P4, R6, UR18, 0x1 ;  /* 0x0000001206697c11 */ /* 0x000fe2000f8808ff */
[----:B------:R-:W-:Y:S01]  /*3860*/  IMAD R30, R30, UR4, RZ ;  /* 0x000000041e1e7c24 */ /* 0x000fe2000f8e02ff */
[----:B------:R0:W5:Y:S01]  /*3870*/  @P1 LDG.E.U16 R65, desc[UR22][R68.64] ;  /* 0x0000001644411981 */ /* 0x000162000c1e1500 */
[----:B------:R-:W-:Y:S01]  /*3880*/  IMAD R32, R32, UR4, RZ ;  /* 0x0000000420207c24 */ /* 0x000fe2000f8e02ff */
[----:B------:R-:W-:-:S02]  /*3890*/  LEA.HI.X.SX32 R6, R6, UR19, 0x1, P4 ;  /* 0x0000001306067c11 */ /* 0x000fc4000a0f0eff */
[-C--:B------:R-:W-:Y:S02]  /*38a0*/  LEA R150, P4, R25, R105.reuse, 0x1 ;  /* 0x0000006919967211 */ /* 0x080fe400078808ff */
[----:B------:R-:W-:Y:S02]  /*38b0*/  LOP3.LUT P1, RZ, R75, 0x1, RZ, 0xc0, !PT ;  /* 0x000000014bff7812 */ /* 0x000fe4000782c0ff */
[----:B------:R-:W-:Y:S01]  /*38c0*/  PRMT R75, RZ, 0x7610, R75 ;  /* 0x00007610ff4b7816 */ /* 0x000fe2000000004b */
[----:B------:R-:W-:Y:S01]  /*38d0*/  IMAD R26, R26, UR4, RZ ;  /* 0x000000041a1a7c24 */ /* 0x000fe2000f8e02ff */
[-C--:B------:R-:W-:Y:S01]  /*38e0*/  LEA.HI.X.SX32 R155, R25, R6.reuse, 0x1, P4 ;  /* 0x00000006199b7211 */ /* 0x080fe200020f0eff */
[----:B------:R-:W-:Y:S01]  /*38f0*/  IMAD R36, R36, UR4, RZ ;  /* 0x0000000424247c24 */ /* 0x000fe2000f8e02ff */
[-C--:B------:R-:W-:Y:S01]  /*3900*/  LEA R146, P6, R30, R105.reuse, 0x1 ;  /* 0x000000691e927211 */ /* 0x080fe200078c08ff */
[----:B------:R-:W-:Y:S01]  /*3910*/  IMAD R37, R37, UR4, RZ ;  /* 0x0000000425257c24 */ /* 0x000fe2000f8e02ff */
[-C--:B------:R-:W-:Y:S01]  /*3920*/  LEA R144, P4, R32, R105.reuse, 0x1 ;  /* 0x0000006920907211 */ /* 0x080fe200078808ff */
[----:B------:R2:W5:Y:S01]  /*3930*/  @P5 LDG.E.U16 R75, desc[UR22][R72.64] ;  /* 0x00000016484b5981 */ /* 0x000562000c1e1500 */
[----:B------:R-:W-:Y:S01]  /*3940*/  IMAD R28, R28, UR4, RZ ;  /* 0x000000041c1c7c24 */ /* 0x000fe2000f8e02ff */
[----:B------:R-:W-:Y:S01]  /*3950*/  LEA R82, P5, R26, R105, 0x1 ;  /* 0x000000691a527211 */ /* 0x000fe200078a08ff */
[----:B------:R-:W-:Y:S01]  /*3960*/  IMAD R41, R41, UR4, RZ ;  /* 0x0000000429297c24 */ /* 0x000fe2000f8e02ff */
[-C--:B------:R-:W-:Y:S01]  /*3970*/  LEA.HI.X.SX32 R77, R30, R6.reuse, 0x1, P6 ;  /* 0x000000061e4d7211 */ /* 0x080fe200030f0eff */
[----:B------:R-:W-:Y:S01]  /*3980*/  IMAD R42, R42, UR4, RZ ;  /* 0x000000042a2a7c24 */ /* 0x000fe2000f8e02ff */
[----:B------:R-:W-:-:S02]  /*3990*/  LEA.HI.X.SX32 R151, R32, R6, 0x1, P4 ;  /* 0x0000000620977211 */ /* 0x000fc400020f0eff */
[-C--:B-1----:R-:W-:Y:S02]  /*39a0*/  LEA R70, P6, R36, R105.reuse, 0x1 ;  /* 0x0000006924467211 */ /* 0x082fe400078c08ff */
[-C--:B0-----:R-:W-:Y:S01]  /*39b0*/  LEA R68, P4, R37, R105.reuse, 0x1 ;  /* 0x0000006925447211 */ /* 0x081fe200078808ff */
[----:B------:R-:W-:Y:S01]  /*39c0*/  IMAD R34, R34, UR4, RZ ;  /* 0x0000000422227c24 */ /* 0x000fe2000f8e02ff */
[-C--:B------:R-:W-:Y:S01]  /*39d0*/  LEA.HI.X.SX32 R157, R26, R6.reuse, 0x1, P5 ;  /* 0x000000061a9d7211 */ /* 0x080fe200028f0eff */
[----:B------:R-:W-:Y:S01]  /*39e0*/  IMAD R21, R21, UR4, RZ ;  /* 0x0000000415157c24 */ /* 0x000fe2000f8e02ff */
[----:B------:R-:W-:Y:S01]  /*39f0*/  LEA R148, P5, R28, R105, 0x1 ;  /* 0x000000691c947211 */ /* 0x000fe200078a08ff */
[----:B------:R-:W-:Y:S01]  /*3a00*/  IMAD R16, R16, UR4, RZ ;  /* 0x0000000410107c24 */ /* 0x000fe2000f8e02ff */
[-C--:B------:R-:W-:Y:S02]  /*3a10*/  LEA.HI.X.SX32 R71, R36, R6.reuse, 0x1, P6 ;  /* 0x0000000624477211 */ /* 0x080fe400030f0eff */
[----:B------:R-:W-:-:S02]  /*3a20*/  LEA.HI.X.SX32 R69, R37, R6, 0x1, P4 ;  /* 0x0000000625457211 */ /* 0x000fc400020f0eff */
[CC--:B------:R-:W-:Y:S02]  /*3a30*/  LEA R140, P6, R41.reuse, R105.reuse, 0x1 ;  /* 0x00000069298c7211 */ /* 0x0c0fe400078c08ff */
[-C--:B------:R-:W-:Y:S01]  /*3a40*/  LEA R138, P4, R42, R105.reuse, 0x1 ;  /* 0x000000692a8a7211 */ /* 0x080fe200078808ff */
[----:B------:R-:W-:Y:S01]  /*3a50*/  IMAD R38, R38, UR4, RZ ;  /* 0x0000000426267c24 */ /* 0x000fe2000f8e02ff */
[-C--:B------:R-:W-:Y:S01]  /*3a60*/  LEA.HI.X.SX32 R153, R28, R6.reuse, 0x1, P5 ;  /* 0x000000061c997211 */ /* 0x080fe200028f0eff */
[----:B------:R-:W-:Y:S01]  /*3a70*/  IMAD R18, R18, UR4, RZ ;  /* 0x0000000412127c24 */ /* 0x000fe2000f8e02ff */
[----:B--2---:R-:W-:Y:S01]  /*3a80*/  LEA R72, P5, R34, R105, 0x1 ;  /* 0x0000006922487211 */ /* 0x004fe200078a08ff */
[----:B------:R-:W-:Y:S01]  /*3a90*/  IMAD R40, R40, UR4, RZ ;  /* 0x0000000428287c24 */ /* 0x000fe2000f8e02ff */
[-C--:B------:R-:W-:Y:S02]  /*3aa0*/  LEA.HI.X.SX32 R149, R41, R6.reuse, 0x1, P6 ;  /* 0x0000000629957211 */ /* 0x080fe400030f0eff */
[----:B------:R-:W-:-:S02]  /*3ab0*/  LEA.HI.X.SX32 R147, R42, R6, 0x1, P4 ;  /* 0x000000062a937211 */ /* 0x000fc400020f0eff */
[-C--:B------:R-:W-:Y:S02]  /*3ac0*/  LEA R134, P6, R21, R105.reuse, 0x1 ;  /* 0x0000006915867211 */ /* 0x080fe400078c08ff */
[-C--:B------:R-:W-:Y:S01]  /*3ad0*/  LEA R132, P4, R16, R105.reuse, 0x1 ;  /* 0x0000006910847211 */ /* 0x080fe200078808ff */
[----:B------:R-:W-:Y:S01]  /*3ae0*/  IMAD R12, R12, UR4, RZ ;  /* 0x000000040c0c7c24 */ /* 0x000fe2000f8e02ff */
[-C--:B------:R-:W-:Y:S01]  /*3af0*/  LEA.HI.X.SX32 R73, R34, R6.reuse, 0x1, P5 ;  /* 0x0000000622497211 */ /* 0x080fe200028f0eff */
[----:B------:R-:W-:Y:S01]  /*3b00*/  IMAD R22, R22, UR4, RZ ;  /* 0x0000000416167c24 */ /* 0x000fe2000f8e02ff */
[----:B------:R-:W-:Y:S01]  /*3b10*/  LEA R142, P5, R38, R105, 0x1 ;  /* 0x00000069268e7211 */ /* 0x000fe200078a08ff */
        /* <DEDUP_REMOVED lines=31> */
[-C--:B------:R-:W-:Y:S02]  /*3d10*/  LEA R32, P4, R13, R105.reuse, 0x1 ;  /* 0x000000690d207211 */ /* 0x080fe400078808ff */
[-C--:B------:R-:W-:Y:S02]  /*3d20*/  LEA.HI.X.SX32 R133, R23, R6.reuse, 0x1, P5 ;  /* 0x0000000617857211 */ /* 0x080fe400028f0eff */
[----:B------:R-:W-:Y:S02]  /*3d30*/  LEA R42, P5, R27, R105, 0x1 ;  /* 0x000000691b2a7211 */ /* 0x000fe400078a08ff */
[-C--:B------:R-:W-:Y:S02]  /*3d40*/  LEA.HI.X.SX32 R35, R39, R6.reuse, 0x1, P6 ;  /* 0x0000000627237211 */ /* 0x080fe400030f0eff */
[----:B------:R-:W-:-:S02]  /*3d50*/  LEA.HI.X.SX32 R33, R13, R6, 0x1, P4 ;  /* 0x000000060d217211 */ /* 0x000fc400020f0eff */
[-C--:B------:R-:W-:Y:S02]  /*3d60*/  LEA R28, P6, R19, R105.reuse, 0x1 ;  /* 0x00000069131c7211 */ /* 0x080fe400078c08ff */
[C---:B------:R-:W-:Y:S02]  /*3d70*/  LEA R26, P4, R20.reuse, R105, 0x1 ;  /* 0x00000069141a7211 */ /* 0x040fe400078808ff */
[-C--:B------:R-:W-:Y:S02]  /*3d80*/  LEA.HI.X.SX32 R121, R27, R6.reuse, 0x1, P5 ;  /* 0x000000061b797211 */ /* 0x080fe400028f0eff */
[-C--:B------:R-:W-:Y:S02]  /*3d90*/  LEA.HI.X.SX32 R117, R19, R6.reuse, 0x1, P6 ;  /* 0x0000000613757211 */ /* 0x080fe400030f0eff */
[----:B------:R-:W-:Y:S02]  /*3da0*/  LEA.HI.X.SX32 R27, R20, R6, 0x1, P4 ;  /* 0x00000006141b7211 */ /* 0x000fe400020f0eff */
[----:B------:R-:W-:-:S02]  /*3db0*/  PRMT R66, RZ, 0x7610, R66 ;  /* 0x00007610ff427816 */ /* 0x000fc40000000042 */
[----:B------:R-:W-:Y:S02]  /*3dc0*/  PRMT R19, RZ, 0x7610, R19 ;  /* 0x00007610ff137816 */ /* 0x000fe40000000013 */
[----:B------:R-:W-:Y:S02]  /*3dd0*/  PRMT R20, RZ, 0x7610, R20 ;  /* 0x00007610ff147816 */ /* 0x000fe40000000014 */
[----:B------:R0:W5:Y:S04]  /*3de0*/  @P3 LDG.E.U16 R66, desc[UR22][R8.64] ;  /* 0x0000001608423981 */ /* 0x000168000c1e1500 */
[----:B------:R0:W5:Y:S04]  /*3df0*/  @P1 LDG.E.U16 R19, desc[UR22][R10.64] ;  /* 0x000000160a131981 */ /* 0x000168000c1e1500 */
[----:B------:R0:W5:Y:S01]  /*3e00*/  @!P0 LDG.E.U16 R20, desc[UR22][R44.64] ;  /* 0x000000162c148981 */ /* 0x000162000c1e1500 */
[----:B------:R-:W-:-:S02]  /*3e10*/  IMAD R24, R24, UR4, RZ ;  /* 0x0000000418187c24 */ /* 0x000fc4000f8e02ff */
[----:B------:R-:W-:Y:S02]  /*3e20*/  VIADD R99, R4, 0x1f ;  /* 0x0000001f04637836 */ /* 0x000fe40000000000 */
[----:B------:R-:W-:Y:S01]  /*3e30*/  IMAD R17, R17, UR4, RZ ;  /* 0x0000000411117c24 */ /* 0x000fe2000f8e02ff */
[----:B------:R-:W-:Y:S01]  /*3e40*/  LEA R36, P5, R24, R105, 0x1 ;  /* 0x0000006918247211 */ /* 0x000fe200078a08ff */
[----:B------:R-:W-:Y:S01]  /*3e50*/  IMAD R14, R14, UR4, RZ ;  /* 0x000000040e0e7c24 */ /* 0x000fe2000f8e02ff */
[----:B------:R-:W-:Y:S01]  /*3e60*/  ISETP.GT.AND P6, PT, R99, 0x1f, PT ;  /* 0x0000001f6300780c */ /* 0x000fe20003fc4270 */
[----:B------:R-:W-:Y:S01]  /*3e70*/  IMAD R29, R29, UR4, RZ ;  /* 0x000000041d1d7c24 */ /* 0x000fe2000f8e02ff */
[----:B------:R-:W-:Y:S01]  /*3e80*/  LEA.HI.X.SX32 R37, R24, R6, 0x1, P5 ;  /* 0x0000000618257211 */ /* 0x000fe200028f0eff */
[----:B------:R-:W-:Y:S01]  /*3e90*/  IMAD R43, R43, UR4, RZ ;  /* 0x000000042b2b7c24 */ /* 0x000fe2000f8e02ff */
[----:B------:R-:W-:-:S04]  /*3ea0*/  @!UP1 UIADD3 UR4, UPT, UPT, -UR7, 0x100000, URZ ;  /* 0x0010000007049890 */ /* 0x000fc8000fffe1ff */
[----:B------:R-:W-:Y:S02]  /*3eb0*/  @!UP1 USHF.L.U32 UR5, UR4, 0xb, URZ ;  /* 0x0000000b04059899 */ /* 0x000fe400080006ff */
[----:B------:R-:W-:Y:S01]  /*3ec0*/  @!UP1 USHF.L.U32 UR4, UR4, 0x1, URZ ;  /* 0x0000000104049899 */ /* 0x000fe200080006ff */
[----:B------:R-:W-:Y:S01]  /*3ed0*/  LEA R30, P5, R17, R105, 0x1 ;  /* 0x00000069111e7211 */ /* 0x000fe200078a08ff */
[----:B------:R-:W-:-:S03]  /*3ee0*/  VOTEU.ALL UP1, P2 ;  /* 0x0000000000ff7886 */ /* 0x000fc60001020000 */
[-C--:B------:R-:W-:Y:S02]  /*3ef0*/  LEA.HI.X.SX32 R31, R17, R6.reuse, 0x1, P5 ;  /* 0x00000006111f7211 */ /* 0x080fe400028f0eff */
[CC--:B------:R-:W-:Y:S02]  /*3f00*/  LEA R24, P5, R14.reuse, R105.reuse, 0x1 ;  /* 0x000000690e187211 */ /* 0x0c0fe400078a08ff */
[-C--:B------:R-:W-:Y:S02]  /*3f10*/  LEA R22, P4, R29, R105.reuse, 0x1 ;  /* 0x000000691d167211 */ /* 0x080fe400078808ff */
[-C--:B------:R-:W-:Y:S01]  /*3f20*/  LEA.HI.X.SX32 R25, R14, R6.reuse, 0x1, P5 ;  /* 0x000000060e197211 */ /* 0x080fe200028f0eff */
[----:B------:R0:W1:Y:S01]  /*3f30*/  @!UP1 SYNCS.EXCH.64 URZ, [UR11+0x4008], UR4 ;  /* 0x004008040bff95b2 */ /* 0x0000620008000100 */
[----:B------:R-:W-:Y:S02]  /*3f40*/  LEA R105, P5, R43, R105, 0x1 ;  /* 0x000000692b697211 */ /* 0x000fe400078a08ff */
[----:B------:R-:W-:-:S02]  /*3f50*/  LEA.HI.X.SX32 R23, R29, R6, 0x1, P4 ;  /* 0x000000061d177211 */ /* 0x000fc400020f0eff */
[----:B------:R-:W-:Y:S02]  /*3f60*/  ISETP.LT.AND P4, PT, R100, R4, P6 ;  /* 0x000000046400720c */ /* 0x000fe40003781270 */
[----:B------:R-:W-:Y:S01]  /*3f70*/  LEA.HI.X.SX32 R21, R43, R6, 0x1, P5 ;  /* 0x000000062b157211 */ /* 0x000fe200028f0eff */
[----:B0-----:R-:W-:Y:S10]  /*3f80*/  @!P6 BRA `(.L_x_6) ;  /* 0x000000000044e947 */ /* 0x001ff40003800000 */
[----:B-----5:R-:W-:Y:S02]  /*3f90*/  PRMT R4, R5, 0x5410, R52 ;  /* 0x0000541005047816 */ /* 0x020fe40000000034 */
[----:B------:R-:W-:Y:S02]  /*3fa0*/  PRMT R5, R48, 0x5410, R79 ;  /* 0x0000541030057816 */ /* 0x000fe4000000004f */
[----:B------:R-:W-:Y:S02]  /*3fb0*/  PRMT R6, R53, 0x5410, R58 ;  /* 0x0000541035067816 */ /* 0x000fe4000000003a */
[----:B------:R-:W-:Y:S02]  /*3fc0*/  PRMT R7, R76, 0x5410, R81 ;  /* 0x000054104c077816 */ /* 0x000fe40000000051 */
[----:B------:R-:W-:Y:S02]  /*3fd0*/  PRMT R8, R54, 0x5410, R49 ;  /* 0x0000541036087816 */ /* 0x000fe40000000031 */
[----:B------:R-:W-:-:S02]  /*3fe0*/  PRMT R9, R57, 0x5410, R62 ;  /* 0x0000541039097816 */ /* 0x000fc4000000003e */
[----:B------:R-:W-:Y:S02]  /*3ff0*/  PRMT R10, R78, 0x5410, R83 ;  /* 0x000054104e0a7816 */ /* 0x000fe40000000053 */
        /* <DEDUP_REMOVED lines=8> */
[----:B------:R-:W-:-:S04]  /*4080*/  PRMT R19, R19, 0x5410, R20 ;  /* 0x0000541013137816 */ /* 0x000fc80000000014 */
[----:B------:R0:W-:Y:S03]  /*4090*/  STTM.x16 tmem[UR12+0x80], R4 ;  /* 0x00008004000079ed */ /* 0x0001e6000824000c */
.L_x_6:
[----:B------:R-:W2:Y:S01]  /*40a0*/  FENCE.VIEW.ASYNC.T ;  /* 0x00000000000073c6 */ /* 0x000ea20000000200 */
[----:B0-----:R-:W-:Y:S01]  /*40b0*/  PRMT R4, RZ, 0x7610, R4 ;  /* 0x00007610ff047816 */ /* 0x001fe20000000004 */
[----:B-----5:R-:W-:Y:S01]  /*40c0*/  IMAD.MOV.U32 R83, RZ, RZ, R157 ;  /* 0x000000ffff537224 */ /* 0x020fe200078e009d */
[----:B-12---:R-:W-:Y:S01]  /*40d0*/  BAR.SYNC.DEFER_BLOCKING 0x0 ;  /* 0x0000000000007b1d */ /* 0x006fe20000010000 */
[----:B------:R-:W-:Y:S01]  /*40e0*/  PRMT R6, RZ, 0x7610, R6 ;  /* 0x00007610ff067816 */ /* 0x000fe20000000006 */
[----:B------:R-:W-:Y:S01]  /*40f0*/  IMAD.MOV.U32 R78, RZ, RZ, R148 ;  /* 0x000000ffff4e7224 */ /* 0x000fe200078e0094 */
        /* <DEDUP_REMOVED lines=60> */
[----:B------:R-:W2:Y:S01]  /*44c0*/  @P4 LDG.E.U16 R4, desc[UR22][R82.64] ;  /* 0x0000001652044981 */ /* 0x000ea2000c1e1500 */
[----:B------:R-:W-:Y:S01]  /*44d0*/  IMAD.MOV.U32 R45, RZ, RZ, R129 ;  /* 0x000000ffff2d7224 */ /* 0x000fe200078e0081 */
[----:B------:R-:W0:Y:S01]  /*44e0*/  LDCU UR4, c[0x0][0x3a0] ;  /* 0x00007400ff0477ac */ /* 0x000e220008000800 */
[----:B------:R-:W-:Y:S01]  /*44f0*/  IMAD.MOV.U32 R29, RZ, RZ, R117 ;  /* 0x000000ffff1d7224 */ /* 0x000fe200078e0075 */
[----:B------:R-:W3:Y:S01]  /*4500*/  @P4 LDG.E.U16 R6, desc[UR22][R78.64] ;  /* 0x000000164e064981 */ /* 0x000ee2000c1e1500 */
[----:B------:R-:W-:-:S03]  /*4510*/  IMAD.MOV.U32 R20, RZ, RZ, R105 ;  /* 0x000000ffff147224 */ /* 0x000fc600078e0069 */
[----:B------:R-:W4:Y:S04]  /*4520*/  @P4 LDG.E.U16 R8, desc[UR22][R74.64] ;  /* 0x000000164a084981 */ /* 0x000f28000c1e1500 */
        /* <DEDUP_REMOVED lines=28> */
[----:B------:R-:W4:Y:S01]  /*46f0*/  @P4 LDG.E.U16 R127, desc[UR22][R20.64] ;  /* 0x00000016147f4981 */ /* 0x000f22000c1e1500 */
[----:B------:R-:W-:-:S02]  /*4700*/  SHF.R.S32.HI R117, RZ, 0x6, R101 ;  /* 0x00000006ff757819 */ /* 0x000fc40000011465 */
[----:B------:R-:W-:Y:S02]  /*4710*/  SHF.R.S32.HI R120, RZ, 0x1f, R103 ;  /* 0x0000001fff787819 */ /* 0x000fe40000011467 */
[----:B------:R-:W-:Y:S01]  /*4720*/  SGXT R117, R117, 0x1 ;  /* 0x000000017575781a */ /* 0x000fe20000000200 */
[----:B------:R-:W-:Y:S01]  /*4730*/  IMAD.SHL.U32 R105, R84, 0x20, RZ ;  /* 0x0000002054697824 */ /* 0x000fe200078e00ff */
[----:B------:R-:W-:Y:S01]  /*4740*/  SHF.L.U64.HI R103, R103, 0x1, R120 ;  /* 0x0000000167677819 */ /* 0x000fe20000010278 */
[----:B------:R-:W-:Y:S01]  /*4750*/  IMAD.SHL.U32 R101, R101, 0x2, RZ ;  /* 0x0000000265657824 */ /* 0x000fe200078e00ff */
[----:B------:R-:W-:Y:S01]  /*4760*/  LOP3.LUT R120, R117, 0x90, RZ, 0xc0, !PT ;  /* 0x0000009075787812 */ /* 0x000fe200078ec0ff */
[----:B------:R-:W-:-:S03]  /*4770*/  IMAD.WIDE R102, R105, 0x2, R102 ;  /* 0x0000000269667825 */ /* 0x000fc600078e0266 */
[----:B------:R-:W-:Y:S01]  /*4780*/  LOP3.LUT R101, R120, 0x7e, R101, 0x78, !PT ;  /* 0x0000007e78657812 */ /* 0x000fe200078e7865 */
[----:B0-----:R-:W-:Y:S01]  /*4790*/  UIADD3 UR5, UPT, UPT, UR4, 0x1f, URZ ;  /* 0x0000001f04057890 */ /* 0x001fe2000fffe0ff */
[----:B------:R-:W-:Y:S02]  /*47a0*/  IADD3 R152, P0, PT, R102, UR16, RZ ;  /* 0x0000001066987c10 */ /* 0x000fe4000ff1e0ff */
[----:B------:R-:W-:Y:S01]  /*47b0*/  LOP3.LUT R102, R101, 0x20, RZ, 0x3c, !PT ;  /* 0x0000002065667812 */ /* 0x000fe200078e3cff */
[----:B------:R-:W-:Y:S01]  /*47c0*/  USHF.R.S32.HI UR4, URZ, 0x1f, UR5 ;  /* 0x0000001fff047899 */ /* 0x000fe20008011405 */
[----:B------:R-:W-:-:S03]  /*47d0*/  IADD3.X R153, PT, PT, R103, UR17, RZ, P0, !PT ;  /* 0x0000001167997c10 */ /* 0x000fc600087fe4ff */
[----:B------:R-:W-:Y:S01]  /*47e0*/  ULEA.HI UR4, UR4, UR5, URZ, 0x5 ;  /* 0x0000000504047291 */ /* 0x000fe2000f8f28ff */
[----:B------:R-:W-:-:S03]  /*47f0*/  ISETP.NE.U32.AND P0, PT, RZ, UR9, PT ;  /* 0x00000009ff007c0c */ /* 0x000fc6000bf05070 */
[----:B------:R-:W-:Y:S01]  /*4800*/  USHF.R.S32.HI UR4, URZ, 0x5, UR4 ;  /* 0x00000005ff047899 */ /* 0x000fe20008011404 */
[----:B------:R-:W-:-:S03]  /*4810*/  ISETP.LT.OR P1, PT, R99, 0x20, P0 ;  /* 0x000000206300780c */ /* 0x000fc60000721670 */
[----:B------:R-:W-:-:S04]  /*4820*/  UISETP.LT.AND UP1, UPT, UR4, 0x1, UPT ;  /* 0x000000010400788c */ /* 0x000fc8000bf21270 */
[----:B------:R-:W-:Y:S01]  /*4830*/  USEL UR4, UR4, 0x1, !UP1 ;  /* 0x0000000104047887 */ /* 0x000fe2000c800000 */
[----:B------:R-:W-:Y:S01]  /*4840*/  IMAD.SHL.U32 R121, R85, 0x20, RZ ;  /* 0x0000002055797824 */ /* 0x000fe200078e00ff */
[----:B------:R-:W-:Y:S02]  /*4850*/  SHF.R.S32.HI R85, RZ, 0x1f, R84 ;  /* 0x0000001fff557819 */ /* 0x000fe40000011454 */
[----:B------:R-:W-:Y:S01]  /*4860*/  UIADD3 UR9, UPT, UPT, UR4, -0x1, URZ ;  /* 0xffffffff04097890 */ /* 0x000fe2000fffe0ff */
[C---:B------:R-:W-:Y:S02]  /*4870*/  IMAD R119, R84.reuse, 0xf, RZ ;  /* 0x0000000f54777824 */ /* 0x040fe400078e02ff */
[C---:B------:R-:W-:Y:S01]  /*4880*/  IMAD R117, R84.reuse, 0x11, RZ ;  /* 0x0000001154757824 */ /* 0x040fe200078e02ff */
[----:B------:R-:W-:Y:S02]  /*4890*/  UISETP.NE.U32.AND UP1, UPT, UR9, URZ, UPT ;  /* 0x000000ff0900728c */ /* 0x000fe4000bf25070 */
[----:B------:R-:W-:Y:S01]  /*48a0*/  UIADD3 UR13, UPT, UPT, UR10, 0x80, URZ ;  /* 0x000000800a0d7890 */ /* 0x000fe2000fffe0ff */
[C---:B------:R-:W-:Y:S01]  /*48b0*/  IMAD R103, R84.reuse, 0x1e, RZ ;  /* 0x0000001e54677824 */ /* 0x040fe200078e02ff */
[----:B------:R-:W-:-:S02]  /*48c0*/  SHF.L.U64.HI R85, R84, 0x1, R85 ;  /* 0x0000000154557819 */ /* 0x000fc40000010255 */
[----:B------:R-:W-:Y:S02]  /*48d0*/  SHF.R.S32.HI R120, RZ, 0x1f, R89 ;  /* 0x0000001fff787819 */ /* 0x000fe40000011459 */
[----:B------:R-:W-:Y:S02]  /*48e0*/  SHF.R.S32.HI R122, RZ, 0x1f, R95 ;  /* 0x0000001fff7a7819 */ /* 0x000fe4000001145f */
[----:B------:R-:W-:Y:S02]  /*48f0*/  SHF.R.S32.HI R124, RZ, 0x1f, R91 ;  /* 0x0000001fff7c7819 */ /* 0x000fe4000001145b */
[----:B------:R-:W-:Y:S02]  /*4900*/  SHF.R.S32.HI R126, RZ, 0x1f, R97 ;  /* 0x0000001fff7e7819 */ /* 0x000fe40000011461 */
[----:B------:R-:W-:Y:S02]  /*4910*/  SHF.R.S32.HI R128, RZ, 0x1f, R87 ;  /* 0x0000001fff807819 */ /* 0x000fe40000011457 */
[----:B------:R-:W-:-:S02]  /*4920*/  SHF.R.S32.HI R129, RZ, 0x1f, R90 ;  /* 0x0000001fff817819 */ /* 0x000fc4000001145a */
[----:B------:R-:W-:Y:S02]  /*4930*/  SHF.R.S32.HI R131, RZ, 0x1f, R94 ;  /* 0x0000001fff837819 */ /* 0x000fe4000001145e */
[----:B------:R-:W-:Y:S02]  /*4940*/  SHF.R.S32.HI R133, RZ, 0x1f, R96 ;  /* 0x0000001fff857819 */ /* 0x000fe40000011460 */
[----:B------:R-:W-:Y:S02]  /*4950*/  SHF.R.S32.HI R134, RZ, 0x1f, R119 ;  /* 0x0000001fff867819 */ /* 0x000fe40000011477 */
[----:B------:R-:W-:Y:S01]  /*4960*/  SHF.R.S32.HI R136, RZ, 0x1f, R117 ;  /* 0x0000001fff887819 */ /* 0x000fe20000011475 */
[----:B--2---:R-:W-:Y:S04]  /*4970*/  STS.U16 [R101+UR11], R4 ;  /* 0x0000000465007988 */ /* 0x004fe8000800040b */
[----:B---3--:R-:W-:Y:S04]  /*4980*/  STS.U16 [R101+UR11+0x200], R6 ;  /* 0x0002000665007988 */ /* 0x008fe8000800040b */
[----:B----4-:R-:W-:Y:S04]  /*4990*/  STS.U16 [R101+UR11+0x400], R8 ;  /* 0x0004000865007988 */ /* 0x010fe8000800040b */
[----:B------:R-:W-:Y:S04]  /*49a0*/  STS.U16 [R101+UR11+0x600], R10 ;  /* 0x0006000a65007988 */ /* 0x000fe8000800040b */
        /* <DEDUP_REMOVED lines=11> */
[----:B------:R0:W-:Y:S04]  /*4a60*/  STS.U16 [R101+UR11+0x1e00], R118 ;  /* 0x001e007665007988 */ /* 0x0001e8000800040b */
        /* <DEDUP_REMOVED lines=13> */
[----:B------:R2:W-:Y:S04]  /*4b40*/  STS.U16 [R102+UR11+0x1b00], R123 ;  /* 0x001b007b66007988 */ /* 0x0005e8000800040b */
[----:B------:R-:W-:Y:S04]  /*4b50*/  STS.U16 [R102+UR11+0x1d00], R125 ;  /* 0x001d007d66007988 */ /* 0x000fe8000800040b */
[----:B------:R3:W-:Y:S01]  /*4b60*/  STS.U16 [R102+UR11+0x1f00], R127 ;  /* 0x001f007f66007988 */ /* 0x0007e2000800040b */
[----:B------:R4:W-:Y:S06]  /*4b70*/  MEMBAR.ALL.CTA ;  /* 0x0000000000007992 */ /* 0x0009ec0000008000 */
[----:B----4-:R-:W4:Y:S01]  /*4b80*/  FENCE.VIEW.ASYNC.S ;  /* 0x00000000000073c6 */ /* 0x010f220000000000 */
[----:B0-----:R-:W-:-:S02]  /*4b90*/  IMAD.SHL.U32 R118, R84, 0x10, RZ ;  /* 0x0000001054767824 */ /* 0x001fc400078e00ff */
[C---:B------:R-:W-:Y:S02]  /*4ba0*/  IMAD R116, R84.reuse, 0x12, RZ ;  /* 0x0000001254747824 */ /* 0x040fe400078e02ff */
[C---:B-1----:R-:W-:Y:S02]  /*4bb0*/  IMAD R115, R84.reuse, 0x13, RZ ;  /* 0x0000001354737824 */ /* 0x042fe400078e02ff */
[C---:B------:R-:W-:Y:S02]  /*4bc0*/  IMAD R114, R84.reuse, 0x14, RZ ;  /* 0x0000001454727824 */ /* 0x040fe400078e02ff */
[C---:B------:R-:W-:Y:S02]  /*4bd0*/  IMAD R113, R84.reuse, 0x15, RZ ;  /* 0x0000001554717824 */ /* 0x040fe400078e02ff */
[C---:B------:R-:W-:Y:S02]  /*4be0*/  IMAD R112, R84.reuse, 0x16, RZ ;  /* 0x0000001654707824 */ /* 0x040fe400078e02ff */
[----:B------:R-:W-:-:S02]  /*4bf0*/  IMAD R111, R84, 0x17, RZ ;  /* 0x00000017546f7824 */ /* 0x000fc400078e02ff */
[C---:B------:R-:W-:Y:S02]  /*4c00*/  IMAD R110, R84.reuse, 0x18, RZ ;  /* 0x00000018546e7824 */ /* 0x040fe400078e02ff */
[C---:B------:R-:W-:Y:S02]  /*4c10*/  IMAD R109, R84.reuse, 0x19, RZ ;  /* 0x00000019546d7824 */ /* 0x040fe400078e02ff */
[C---:B------:R-:W-:Y:S02]  /*4c20*/  IMAD R108, R84.reuse, 0x1a, RZ ;  /* 0x0000001a546c7824 */ /* 0x040fe400078e02ff */
[C---:B------:R-:W-:Y:S02]  /*4c30*/  IMAD R107, R84.reuse, 0x1b, RZ ;  /* 0x0000001b546b7824 */ /* 0x040fe400078e02ff */
[C---:B------:R-:W-:Y:S02]  /*4c40*/  IMAD R106, R84.reuse, 0x1c, RZ ;  /* 0x0000001c546a7824 */ /* 0x040fe400078e02ff */
[C---:B------:R-:W-:Y:S01]  /*4c50*/  IMAD R104, R84.reuse, 0x1d, RZ ;  /* 0x0000001d54687824 */ /* 0x040fe200078e02ff */
[----:B--2---:R-:W-:Y:S01]  /*4c60*/  SHF.R.S32.HI R123, RZ, 0x1f, R88 ;  /* 0x0000001fff7b7819 */ /* 0x004fe20000011458 */
[----:B------:R-:W-:Y:S01]  /*4c70*/  IMAD R84, R84, 0x1f, RZ ;  /* 0x0000001f54547824 */ /* 0x000fe200078e02ff */
[----:B------:R-:W-:-:S02]  /*4c80*/  SHF.R.S32.HI R4, RZ, 0x1f, R93 ;  /* 0x0000001fff047819 */ /* 0x000fc4000001145d */
[----:B---3--:R-:W-:Y:S02]  /*4c90*/  SHF.R.S32.HI R127, RZ, 0x1f, R86 ;  /* 0x0000001fff7f7819 */ /* 0x008fe40000011456 */
        /* <DEDUP_REMOVED lines=15> */
[----:B----4-:R-:W-:Y:S06]  /*4d90*/  BAR.SYNC.DEFER_BLOCKING 0x0 ;  /* 0x0000000000007b1d */ /* 0x010fec0000010000 */
[----:B------:R-:W-:Y:S05]  /*4da0*/  @P1 BRA `(.L_x_7) ;  /* 0x00000000004c1947 */ /* 0x000fea0003800000 */
[----:B------:R-:W-:Y:S01]  /*4db0*/  USHF.R.U32.HI UR6, URZ, 0x4, UR11 ;  /* 0x00000004ff067899 */ /* 0x000fe2000801160b */
[----:B------:R-:W-:Y:S01]  /*4dc0*/  UMOV UR14, 0xfffffffe ;  /* 0xfffffffe000e7882 */ /* 0x000fe20000000000 */
[----:B------:R-:W-:Y:S02]  /*4dd0*/  UMOV UR15, 0x7fffbfdf ;  /* 0x7fffbfdf000f7882 */ /* 0x000fe40000000000 */
[----:B------:R-:W-:Y:S01]  /*4de0*/  USGXT.U32 UR6, UR6, 0xe ;  /* 0x0000000e0606789a */ /* 0x000fe20008000000 */
[----:B------:R-:W-:Y:S01]  /*4df0*/  UMOV UR7, URZ ;  /* 0x000000ff00077c82 */ /* 0x000fe20008000000 */
[----:B------:R-:W-:Y:S02]  /*4e00*/  UIADD3 UR16, UPT, UPT, UR10, 0x88, URZ ;  /* 0x000000880a107890 */ /* 0x000fe4000fffe0ff */
[----:B------:R-:W-:Y:S01]  /*4e10*/  UIADD3.64 UR14, UPT, UPT, UR6, -UR14, URZ ;  /* 0x8000000e060e7297 */ /* 0x000fe2000fffe0ff */
[----:B------:R-:W-:Y:S01]  /*4e20*/  UMOV UR18, 0x0 ;  /* 0x0000000000127882 */ /* 0x000fe20000000000 */
[----:B------:R-:W-:Y:S01]  /*4e30*/  UMOV UR19, 0x8200490 ;  /* 0x0820049000137882 */ /* 0x000fe20000000000 */
[----:B------:R-:W-:Y:S01]  /*4e40*/  UMOV UR4, UR8 ;  /* 0x0000000800047c82 */ /* 0x000fe20008000000 */
[----:B------:R-:W-:Y:S01]  /*4e50*/  UMOV UR5, URZ ;  /* 0x000000ff00057c82 */ /* 0x000fe20008000000 */
[----:B------:R-:W-:Y:S01]  /*4e60*/  UMOV UR7, 0x80004020 ;  /* 0x8000402000077882 */ /* 0x000fe20000000000 */
[----:B------:R-:W-:Y:S01]  /*4e70*/  UMOV UR20, 0x0 ;  /* 0x0000000000147882 */ /* 0x000fe20000000000 */
[----:B------:R-:W-:Y:S01]  /*4e80*/  UMOV UR21, 0x8200490 ;  /* 0x0820049000157882 */ /* 0x000fe20000000000 */
[----:B------:R-:W-:Y:S01]  /*4e90*/  UMOV UR4, UR4 ;  /* 0x0000000400047c82 */ /* 0x000fe20008000000 */
[----:B------:R0:W-:Y:S01]  /*4ea0*/  UTCHMMA tmem[UR13], gdesc[UR6], tmem[UR10], tmem[UR18], idesc[UR19], !UPT ;  /* 0x00ff12060d0079ea */ /* 0x0001e2000f80000a */
[----:B------:R0:W-:Y:S01]  /*4eb0*/  UTCHMMA tmem[UR16], gdesc[UR14], tmem[UR10], tmem[UR20], idesc[UR21], UPT ;  /* 0x00ff140e100079ea */ /* 0x0001e2000b80000a */
[----:B------:R0:W-:Y:S01]  /*4ec0*/  UTCBAR [UR4], URZ ;  /* 0x000000ff040073e9 */ /* 0x0001e200080000ff */
[----:B------:R-:W-:Y:S01]  /*4ed0*/  NOP ;  /* 0x0000000000007918 */ /* 0x000fe20000000000 */
.L_x_7:
[----:B------:R-:W-:Y:S01]  /*4ee0*/  SHF.R.S32.HI R6, RZ, 0x1f, R103 ;  /* 0x0000001fff067819 */ /* 0x000fe20000011467 */
[----:B0-----:R-:W-:Y:S01]  /*4ef0*/  UMOV UR4, URZ ;  /* 0x000000ff00047c82 */ /* 0x001fe20008000000 */
[----:B------:R-:W-:Y:S01]  /*4f00*/  SHF.R.S32.HI R11, RZ, 0x1f, R84 ;  /* 0x0000001fff0b7819 */ /* 0x000fe20000011454 */
[----:B------:R-:W-:Y:S06]  /*4f10*/  BRA.U !UP1, `(.L_x_8) ;  /* 0x0000001909007547 */ /* 0x000fec000b800000 */
[----:B------:R-:W-:Y:S01]  /*4f20*/  UIADD3 UR5, UPT, UPT, UR11, 0x2000, URZ ;  /* 0x000020000b057890 */ /* 0x000fe2000fffe0ff */
[----:B------:R-:W-:Y:S01]  /*4f30*/  SHF.L.U64.HI R120, R89, 0x1, R120 ;  /* 0x0000000159787819 */ /* 0x000fe20000010278 */
[----:B------:R-:W-:Y:S01]  /*4f40*/  UMOV UR14, 0xfffffffe ;  /* 0xfffffffe000e7882 */ /* 0x000fe20000000000 */
[----:B------:R-:W-:Y:S01]  /*4f50*/  SHF.L.U64.HI R122, R95, 0x1, R122 ;  /* 0x000000015f7a7819 */ /* 0x000fe2000001027a */
[----:B------:R-:W-:Y:S01]  /*4f60*/  USHF.R.U32.HI UR5, URZ, 0x4, UR5 ;  /* 0x00000004ff057899 */ /* 0x000fe20008011605 */
[----:B------:R-:W-:Y:S01]  /*4f70*/  SHF.L.U64.HI R123, R88, 0x1, R123 ;  /* 0x00000001587b7819 */ /* 0x000fe2000001027b */
[----:B------:R-:W-:Y:S01]  /*4f80*/  UMOV UR15, 0x7fffbfdf ;  /* 0x7fffbfdf000f7882 */ /* 0x000fe20000000000 */
[----:B------:R-:W-:Y:S01]  /*4f90*/  SHF.L.U64.HI R124, R91, 0x1, R124 ;  /* 0x000000015b7c7819 */ /* 0x000fe2000001027c */
[----:B------:R-:W-:Y:S01]  /*4fa0*/  USGXT.U32 UR6, UR5, 0xe ;  /* 0x0000000e0506789a */ /* 0x000fe20008000000 */
[----:B------:R-:W-:Y:S01]  /*4fb0*/  SHF.L.U64.HI R125, R93, 0x1, R4 ;  /* 0x000000015d7d7819 */ /* 0x000fe20000010204 */
[----:B------:R-:W-:Y:S01]  /*4fc0*/  UMOV UR7, URZ ;  /* 0x000000ff00077c82 */ /* 0x000fe20008000000 */
[----:B------:R-:W-:Y:S01]  /*4fd0*/  SHF.L.U64.HI R126, R97, 0x1, R126 ;  /* 0x00000001617e7819 */ /* 0x000fe2000001027e */
[----:B------:R-:W-:Y:S01]  /*4fe0*/  UIADD3.64 UR14, UPT, UPT, UR6, -UR14, URZ ;  /* 0x8000000e060e7297 */ /* 0x000fe2000fffe0ff */
[----:B------:R-:W-:Y:S01]  /*4ff0*/  SHF.L.U64.HI R127, R86, 0x1, R127 ;  /* 0x00000001567f7819 */ /* 0x000fe2000001027f */
[----:B------:R-:W-:Y:S01]  /*5000*/  UMOV UR20, UR9 ;  /* 0x0000000900147c82 */ /* 0x000fe20008000000 */
[----:B------:R-:W-:Y:S01]  /*5010*/  SHF.L.U64.HI R128, R87, 0x1, R128 ;  /* 0x0000000157807819 */ /* 0x000fe20000010280 */
[----:B------:R-:W-:Y:S01]  /*5020*/  UMOV UR21, 0x1 ;  /* 0x0000000100157882 */ /* 0x000fe20000000000 */
[----:B------:R-:W-:Y:S01]  /*5030*/  SHF.L.U64.HI R129, R90, 0x1, R129 ;  /* 0x000000015a817819 */ /* 0x000fe20000010281 */
[----:B------:R-:W-:Y:S01]  /*5040*/  UMOV UR5, URZ ;  /* 0x000000ff00057c82 */ /* 0x000fe20008000000 */
[----:B------:R-:W-:-:S02]  /*5050*/  SHF.L.U64.HI R130, R92, 0x1, R5 ;  /* 0x000000015c827819 */ /* 0x000fc40000010205 */
[----:B------:R-:W-:Y:S02]  /*5060*/  SHF.L.U64.HI R131, R94, 0x1, R131 ;  /* 0x000000015e837819 */ /* 0x000fe40000010283 */
[----:B------:R-:W-:Y:S02]  /*5070*/  SHF.L.U64.HI R132, R98, 0x1, R7 ;  /* 0x0000000162847819 */ /* 0x000fe40000010207 */
[----:B------:R-:W-:Y:S02]  /*5080*/  SHF.L.U64.HI R133, R96, 0x1, R133 ;  /* 0x0000000160857819 */ /* 0x000fe40000010285 */
[----:B------:R-:W-:Y:S02]  /*5090*/  SHF.L.U64.HI R134, R119, 0x1, R134 ;  /* 0x0000000177867819 */ /* 0x000fe40000010286 */
[----:B------:R-:W-:Y:S02]  /*50a0*/  SHF.L.U64.HI R135, R118, 0x1, R135 ;  /* 0x0000000176877819 */ /* 0x000fe40000010287 */
        /* <DEDUP_REMOVED lines=14> */
[----:B------:R-:W-:-:S07]  /*5190*/  SHF.L.U64.HI R150, R84, 0x1, R11 ;  /* 0x0000000154967819 */ /* 0x000fce000001020b */
.L_x_11:
[-C--:B0-----:R-:W-:Y:S02]  /*51a0*/  LEA R4, P1, R89, R152.reuse, 0x1 ;  /* 0x0000009859047211 */ /* 0x081fe400078208ff */
[----:B------:R-:W-:Y:S02]  /*51b0*/  ISETP.GT.AND P5, PT, R3, 0x2, PT ;  /* 0x000000020300780c */ /* 0x000fe40003fa4270 */
[----:B------:R-:W-:Y:S01]  /*51c0*/  PRMT R16, RZ, 0x7610, R16 ;  /* 0x00007610ff107816 */ /* 0x000fe20000000010 */
[----:B------:R-:W-:Y:S01]  /*51d0*/  IMAD.X R5, R153, 0x1, R120, P1 ;  /* 0x0000000199057824 */ /* 0x000fe200008e0678 */
[----:B------:R-:W-:Y:S02]  /*51e0*/  LEA R6, P1, R95, R152, 0x1 ;  /* 0x000000985f067211 */ /* 0x000fe400078208ff */
[C---:B------:R-:W-:Y:S02]  /*51f0*/  ISETP.GT.AND P4, PT, R3.reuse, 0x3, PT ;  /* 0x000000030300780c */ /* 0x040fe40003f84270 */
[----:B------:R-:W-:Y:S01]  /*5200*/  ISETP.GT.AND P3, PT, R3, 0x4, PT ;  /* 0x000000040300780c */ /* 0x000fe20003f64270 */
[----:B------:R-:W-:Y:S01]  /*5210*/  IMAD.X R7, R153, 0x1, R122, P1 ;  /* 0x0000000199077824 */ /* 0x000fe200008e067a */
[----:B------:R-:W-:-:S02]  /*5220*/  ISETP.GT.AND P1, PT, R3, 0x5, PT ;  /* 0x000000050300780c */ /* 0x000fc40003f24270 */
[-C--:B------:R-:W-:Y:S01]  /*5230*/  LEA R10, P6, R91, R152.reuse, 0x1 ;  /* 0x000000985b0a7211 */ /* 0x080fe200078c08ff */
[----:B------:R0:W2:Y:S01]  /*5240*/  @P5 LDG.E.U16 R16, desc[UR22][R4.64] ;  /* 0x0000001604105981 */ /* 0x0000a2000c1e1500 */
[-C--:B------:R-:W-:Y:S02]  /*5250*/  LEA R8, P5, R88, R152.reuse, 0x1 ;  /* 0x0000009858087211 */ /* 0x080fe400078a08ff */
[----:B------:R-:W-:Y:S01]  /*5260*/  PRMT R17, RZ, 0x7610, R17 ;  /* 0x00007610ff117816 */ /* 0x000fe20000000011 */
[C---:B------:R-:W-:Y:S01]  /*5270*/  IMAD.X R11, R153.reuse, 0x1, R124, P6 ;  /* 0x00000001990b7824 */ /* 0x040fe200030e067c */
[----:B------:R-:W-:Y:S01]  /*5280*/  PRMT R18, RZ, 0x7610, R18 ;  /* 0x00007610ff127816 */ /* 0x000fe20000000012 */
[----:B------:R-:W-:Y:S01]  /*5290*/  IMAD.X R9, R153, 0x1, R123, P5 ;  /* 0x0000000199097824 */ /* 0x000fe200028e067b */
[----:B------:R-:W-:Y:S02]  /*52a0*/  PRMT R19, RZ, 0x7610, R19 ;  /* 0x00007610ff137816 */ /* 0x000fe40000000013 */
[----:B------:R1:W2:Y:S01]  /*52b0*/  @P4 LDG.E.U16 R17, desc[UR22][R6.64] ;  /* 0x0000001606114981 */ /* 0x0002a2000c1e1500 */
[----:B0-----:R-:W-:-:S02]  /*52c0*/  LEA R4, P5, R93, R152, 0x1 ;  /* 0x000000985d047211 */ /* 0x001fc400078a08ff */
[C---:B------:R-:W-:Y:S01]  /*52d0*/  ISETP.GT.AND P4, PT, R3.reuse, 0x6, PT ;  /* 0x000000060300780c */ /* 0x040fe20003f84270 */
[----:B------:R0:W3:Y:S01]  /*52e0*/  @P3 LDG.E.U16 R18, desc[UR22][R8.64] ;  /* 0x0000001608123981 */ /* 0x0000e2000c1e1500 */
[----:B------:R-:W-:Y:S01]  /*52f0*/  ISETP.GT.AND P3, PT, R3, 0x7, PT ;  /* 0x000000070300780c */ /* 0x000fe20003f64270 */
[----:B------:R-:W-:Y:S01]  /*5300*/  IMAD.X R5, R153, 0x1, R125, P5 ;  /* 0x0000000199057824 */ /* 0x000fe200028e067d */
[----:B------:R-:W-:Y:S01]  /*5310*/  PRMT R155, RZ, 0x7610, R155 ;  /* 0x00007610ff9b7816 */ /* 0x000fe2000000009b */
[----:B------:R4:W3:Y:S01]  /*5320*/  @P1 LDG.E.U16 R19, desc[UR22][R10.64] ;  /* 0x000000160a131981 */ /* 0x0008e2000c1e1500 */
[----:B------:R-:W-:Y:S02]  /*5330*/  ISETP.GT.AND P1, PT, R3, 0x8, PT ;  /* 0x000000080300780c */ /* 0x000fe40003f24270 */
[-C--:B-1----:R-:W-:Y:S02]  /*5340*/  LEA R6, P6, R97, R152.reuse, 0x1 ;  /* 0x0000009861067211 */ /* 0x082fe400078c08ff */
[----:B0-----:R-:W-:-:S02]  /*5350*/  LEA R8, P5, R86, R152, 0x1 ;  /* 0x0000009856087211 */ /* 0x001fc400078a08ff */
[----:B------:R-:W-:Y:S01]  /*5360*/  PRMT R157, RZ, 0x7610, R157 ;  /* 0x00007610ff9d7816 */ /* 0x000fe2000000009d */
[C---:B------:R-:W-:Y:S01]  /*5370*/  IMAD.X R7, R153.reuse, 0x1, R126, P6 ;  /* 0x0000000199077824 */ /* 0x040fe200030e067e */
[----:B------:R-:W-:Y:S01]  /*5380*/  PRMT R156, RZ, 0x7610, R156 ;  /* 0x00007610ff9c7816 */ /* 0x000fe2000000009c */
[----:B------:R-:W-:Y:S01]  /*5390*/  IMAD.X R9, R153, 0x1, R127, P5 ;  /* 0x0000000199097824 */ /* 0x000fe200028e067f */
[----:B----4-:R-:W-:Y:S01]  /*53a0*/  LEA R10, P6, R87, R152, 0x1 ;  /* 0x00000098570a7211 */ /* 0x010fe200078c08ff */
[----:B------:R0:W5:Y:S01]  /*53b0*/  @P4 LDG.E.U16 R155, desc[UR22][R4.64] ;  /* 0x00000016049b4981 */ /* 0x000162000c1e1500 */
[----:B------:R-:W-:-:S03]  /*53c0*/  ISETP.GT.AND P4, PT, R3, 0x9, PT ;  /* 0x000000090300780c */ /* 0x000fc60003f84270 */
[----:B------:R-:W5:Y:S01]  /*53d0*/  @P1 LDG.E.U16 R157, desc[UR22][R8.64] ;  /* 0x00000016089d1981 */ /* 0x000f62000c1e1500 */
[----:B------:R-:W-:Y:S01]  /*53e0*/  ISETP.GT.AND P1, PT, R3, 0xb, PT ;  /* 0x0000000b0300780c */ /* 0x000fe20003f24270 */
[----:B------:R-:W-:Y:S02]  /*53f0*/  IMAD.X R11, R153, 0x1, R128, P6 ;  /* 0x00000001990b7824 */ /* 0x000fe400030e0680 */
[----:B------:R1:W5:Y:S01]  /*5400*/  @P3 LDG.E.U16 R156, desc[UR22][R6.64] ;  /* 0x00000016069c3981 */ /* 0x000362000c1e1500 */
[----:B------:R-:W-:Y:S02]  /*5410*/  ISETP.GT.AND P3, PT, R3, 0xa, PT ;  /* 0x0000000a0300780c */ /* 0x000fe40003f64270 */
[-C--:B0-----:R-:W-:Y:S02]  /*5420*/  LEA R4, P5, R90, R152.reuse, 0x1 ;  /* 0x000000985a047211 */ /* 0x081fe400078a08ff */
[----:B------:R-:W-:Y:S02]  /*5430*/  PRMT R160, RZ, 0x7610, R160 ;  /* 0x00007610ffa07816 */ /* 0x000fe400000000a0 */
[----:B-1----:R-:W-:Y:S01]  /*5440*/  LEA R6, P6, R92, R152, 0x1 ;  /* 0x000000985c067211 */ /* 0x002fe200078c08ff */
[----:B------:R-:W-:Y:S01]  /*5450*/  IMAD.X R5, R153, 0x1, R129, P5 ;  /* 0x0000000199057824 */ /* 0x000fe200028e0681 */
[----:B------:R-:W-:-:S03]  /*5460*/  PRMT R158, RZ, 0x7610, R158 ;  /* 0x00007610ff9e7816 */ /* 0x000fc6000000009e */
[----:B------:R-:W-:Y:S01]  /*5470*/  IMAD.X R7, R153, 0x1, R130, P6 ;  /* 0x0000000199077824 */ /* 0x000fe200030e0682 */
[----:B------:R-:W-:Y:S02]  /*5480*/  PRMT R159, RZ, 0x7610, R159 ;  /* 0x00007610ff9f7816 */ /* 0x000fe4000000009f */
[----:B------:R-:W-:Y:S01]  /*5490*/  LEA R8, P5, R94, R152, 0x1 ;  /* 0x000000985e087211 */ /* 0x000fe200078a08ff */
[----:B------:R0:W5:Y:S04]  /*54a0*/  @P4 LDG.E.U16 R158, desc[UR22][R10.64] ;  /* 0x000000160a9e4981 */ /* 0x000168000c1e1500 */
[----:B------:R-:W5:Y:S01]  /*54b0*/  @P1 LDG.E.U16 R160, desc[UR22][R6.64] ;  /* 0x0000001606a01981 */ /* 0x000f62000c1e1500 */
[----:B------:R-:W-:Y:S01]  /*54c0*/  ISETP.GT.AND P1, PT, R3, 0xe, PT ;  /* 0x0000000e0300780c */ /* 0x000fe20003f24270 */
[----:B------:R-:W-:Y:S01]  /*54d0*/  IMAD.X R9, R153, 0x1, R131, P5 ;  /* 0x0000000199097824 */ /* 0x000fe200028e0683 */
[C---:B------:R-:W-:Y:S01]  /*54e0*/  ISETP.GT.AND P4, PT, R3.reuse, 0xc, PT ;  /* 0x0000000c0300780c */ /* 0x040fe20003f84270 */
[----:B------:R1:W5:Y:S01]  /*54f0*/  @P3 LDG.E.U16 R159, desc[UR22][R4.64] ;  /* 0x00000016049f3981 */ /* 0x000362000c1e1500 */
[----:B------:R-:W-:-:S02]  /*5500*/  ISETP.GT.AND P3, PT, R3, 0xd, PT ;  /* 0x0000000d0300780c */ /* 0x000fc40003f64270 */
        /* <DEDUP_REMOVED lines=23> */
[----:B------:R-:W5:Y:S04]  /*5680*/  @P4 LDG.E.U16 R164, desc[UR22][R6.64] ;  /* 0x0000001606a44981 */ /* 0x000f68000c1e1500 */
[----:B------:R-:W5:Y:S01]  /*5690*/  @P1 LDG.E.U16 R166, desc[UR22][R10.64] ;  /* 0x000000160aa61981 */ /* 0x000f62000c1e1500 */
[----:B------:R-:W-:Y:S01]  /*56a0*/  ISETP.GT.AND P1, PT, R3, 0x14, PT ;  /* 0x000000140300780c */ /* 0x000fe20003f24270 */
[----:B------:R-:W-:Y:S01]  /*56b0*/  IMAD.X R13, R153, 0x1, R137, P5 ;  /* 0x00000001990d7824 */ /* 0x000fe200028e0689 */
[----:B------:R-:W-:Y:S01]  /*56c0*/  ISETP.GT.AND P4, PT, R3, 0x12, PT ;  /* 0x000000120300780c */ /* 0x000fe20003f84270 */
[----:B------:R0:W5:Y:S01]  /*56d0*/  @P3 LDG.E.U16 R165, desc[UR22][R8.64] ;  /* 0x0000001608a53981 */ /* 0x000162000c1e1500 */
[----:B------:R-:W-:-:S02]  /*56e0*/  PRMT R169, RZ, 0x7610, R169 ;  /* 0x00007610ffa97816 */ /* 0x000fc400000000a9 */
[----:B------:R-:W-:Y:S02]  /*56f0*/  ISETP.GT.AND P3, PT, R3, 0x13, PT ;  /* 0x000000130300780c */ /* 0x000fe40003f64270 */
[----:B0-----:R-:W-:Y:S02]  /*5700*/  LEA R8, P5, R114, R152, 0x1 ;  /* 0x0000009872087211 */ /* 0x001fe400078a08ff */
[----:B------:R-:W-:-:S03]  /*5710*/  PRMT R167, RZ, 0x7610, R167 ;  /* 0x00007610ffa77816 */ /* 0x000fc600000000a7 */
[----:B------:R-:W-:Y:S01]  /*5720*/  IMAD.X R9, R153, 0x1, R139, P5 ;  /* 0x0000000199097824 */ /* 0x000fe200028e068b */
[-C--:B------:R-:W-:Y:S02]  /*5730*/  LEA R4, P5, R113, R152.reuse, 0x1 ;  /* 0x0000009871047211 */ /* 0x080fe400078a08ff */
[----:B------:R-:W-:Y:S01]  /*5740*/  LEA R6, P6, R115, R152, 0x1 ;  /* 0x0000009873067211 */ /* 0x000fe200078c08ff */
[----:B------:R0:W5:Y:S01]  /*5750*/  @P4 LDG.E.U16 R167, desc[UR22][R12.64] ;  /* 0x000000160ca74981 */ /* 0x000162000c1e1500 */
[----:B------:R-:W-:-:S03]  /*5760*/  PRMT R168, RZ, 0x7610, R168 ;  /* 0x00007610ffa87816 */ /* 0x000fc600000000a8 */
[----:B------:R1:W5:Y:S01]  /*5770*/  @P1 LDG.E.U16 R169, desc[UR22][R8.64] ;  /* 0x0000001608a91981 */ /* 0x000362000c1e1500 */
[----:B------:R-:W-:Y:S01]  /*5780*/  ISETP.GT.AND P1, PT, R3, 0x17, PT ;  /* 0x000000170300780c */ /* 0x000fe20003f24270 */
[C---:B------:R-:W-:Y:S02]  /*5790*/  IMAD.X R5, R153.reuse, 0x1, R140, P5 ;  /* 0x0000000199057824 */ /* 0x040fe400028e068c */
[----:B------:R-:W-:Y:S01]  /*57a0*/  IMAD.X R7, R153, 0x1, R138, P6 ;  /* 0x0000000199077824 */ /* 0x000fe200030e068a */
[----:B0-----:R-:W-:Y:S02]  /*57b0*/  LEA R12, P5, R111, R152, 0x1 ;  /* 0x000000986f0c7211 */ /* 0x001fe400078a08ff */
[----:B------:R-:W-:Y:S02]  /*57c0*/  PRMT R172, RZ, 0x7610, R172 ;  /* 0x00007610ffac7816 */ /* 0x000fe400000000ac */
[----:B------:R0:W5:Y:S01]  /*57d0*/  @P3 LDG.E.U16 R168, desc[UR22][R6.64] ;  /* 0x0000001606a83981 */ /* 0x000162000c1e1500 */
[----:B------:R-:W-:Y:S01]  /*57e0*/  ISETP.GT.AND P4, PT, R3, 0x15, PT ;  /* 0x000000150300780c */ /* 0x000fe20003f84270 */
[----:B------:R-:W-:Y:S01]  /*57f0*/  IMAD.X R13, R153, 0x1, R142, P5 ;  /* 0x00000001990d7824 */ /* 0x000fe200028e068e */
[----:B------:R-:W-:-:S02]  /*5800*/  ISETP.GT.AND P3, PT, R3, 0x16, PT ;  /* 0x000000160300780c */ /* 0x000fc40003f64270 */
[-C--:B------:R-:W-:Y:S02]  /*5810*/  LEA R10, P6, R112, R152.reuse, 0x1 ;  /* 0x00000098700a7211 */ /* 0x080fe400078c08ff */
[----:B------:R-:W5:Y:S01]  /*5820*/  @P1 LDG.E.U16 R172, desc[UR22][R12.64] ;  /* 0x000000160cac1981 */ /* 0x000f62000c1e1500 */
[----:B------:R-:W-:Y:S02]  /*5830*/  ISETP.GT.AND P1, PT, R3, 0x19, PT ;  /* 0x000000190300780c */ /* 0x000fe40003f24270 */
[----:B------:R-:W-:Y:S01]  /*5840*/  PRMT R170, RZ, 0x7610, R170 ;  /* 0x00007610ffaa7816 */ /* 0x000fe200000000aa */
[----:B------:R-:W-:Y:S01]  /*5850*/  IMAD.X R11, R153, 0x1, R141, P6 ;  /* 0x00000001990b7824 */ /* 0x000fe200030e068d */
[----:B------:R-:W-:Y:S02]  /*5860*/  PRMT R171, RZ, 0x7610, R171 ;  /* 0x00007610ffab7816 */ /* 0x000fe400000000ab */
[-C--:B-1----:R-:W-:Y:S02]  /*5870*/  LEA R8, P5, R109, R152.reuse, 0x1 ;  /* 0x000000986d087211 */ /* 0x082fe400078a08ff */
[----:B0-----:R-:W-:Y:S01]  /*5880*/  LEA R6, P6, R110, R152, 0x1 ;  /* 0x000000986e067211 */ /* 0x001fe200078c08ff */
[----:B------:R0:W5:Y:S01]  /*5890*/  @P4 LDG.E.U16 R170, desc[UR22][R4.64] ;  /* 0x0000001604aa4981 */ /* 0x000162000c1e1500 */
[----:B------:R-:W-:Y:S01]  /*58a0*/  PRMT R174, RZ, 0x7610, R174 ;  /* 0x00007610ffae7816 */ /* 0x000fe200000000ae */
[----:B------:R-:W-:Y:S01]  /*58b0*/  IMAD.X R9, R153, 0x1, R144, P5 ;  /* 0x0000000199097824 */ /* 0x000fe200028e0690 */
[C---:B------:R-:W-:Y:S01]  /*58c0*/  ISETP.GT.AND P4, PT, R3.reuse, 0x1a, PT ;  /* 0x0000001a0300780c */ /* 0x040fe20003f84270 */
[----:B------:R1:W5:Y:S01]  /*58d0*/  @P3 LDG.E.U16 R171, desc[UR22][R10.64] ;  /* 0x000000160aab3981 */ /* 0x000362000c1e1500 */
[----:B------:R-:W-:Y:S01]  /*58e0*/  ISETP.GT.AND P3, PT, R3, 0x18, PT ;  /* 0x000000180300780c */ /* 0x000fe20003f64270 */
[----:B------:R-:W-:-:S02]  /*58f0*/  IMAD.X R7, R153, 0x1, R143, P6 ;  /* 0x0000000199077824 */ /* 0x000fc400030e068f */
[----:B------:R-:W5:Y:S01]  /*5900*/  @P1 LDG.E.U16 R174, desc[UR22][R8.64] ;  /* 0x0000001608ae1981 */ /* 0x000f62000c1e1500 */
[-C--:B0-----:R-:W-:Y:S02]  /*5910*/  LEA R4, P6, R108, R152.reuse, 0x1 ;  /* 0x000000986c047211 */ /* 0x081fe400078c08ff */
[----:B------:R-:W-:Y:S02]  /*5920*/  PRMT R173, RZ, 0x7610, R173 ;  /* 0x00007610ffad7816 */ /* 0x000fe400000000ad */
[-C--:B-1----:R-:W-:Y:S01]  /*5930*/  LEA R10, P1, R107, R152.reuse, 0x1 ;  /* 0x000000986b0a7211 */ /* 0x082fe200078208ff */
[----:B------:R-:W-:Y:S01]  /*5940*/  IMAD.X R5, R153, 0x1, R145, P6 ;  /* 0x0000000199057824 */ /* 0x000fe200030e0691 */
[----:B------:R-:W-:Y:S02]  /*5950*/  PRMT R175, RZ, 0x7610, R175 ;  /* 0x00007610ffaf7816 */ /* 0x000fe400000000af */
[----:B------:R-:W-:Y:S01]  /*5960*/  ISETP.GT.AND P5, PT, R3, 0x1b, PT ;  /* 0x0000001b0300780c */ /* 0x000fe20003fa4270 */
[----:B------:R-:W-:Y:S01]  /*5970*/  IMAD.X R11, R153, 0x1, R146, P1 ;  /* 0x00000001990b7824 */ /* 0x000fe200008e0692 */
[----:B------:R-:W-:Y:S01]  /*5980*/  LEA R12, P6, R106, R152, 0x1 ;  /* 0x000000986a0c7211 */ /* 0x000fe200078c08ff */
[----:B------:R-:W5:Y:S01]  /*5990*/  @P3 LDG.E.U16 R173, desc[UR22][R6.64] ;  /* 0x0000001606ad3981 */ /* 0x000f62000c1e1500 */
[----:B------:R-:W-:-:S02]  /*59a0*/  ISETP.GT.AND P1, PT, R3, RZ, PT ;  /* 0x000000ff0300720c */ /* 0x000fc40003f24270 */
[C---:B------:R-:W-:Y:S01]  /*59b0*/  ISETP.GT.AND P3, PT, R3.reuse, 0x1d, PT ;  /* 0x0000001d0300780c */ /* 0x040fe20003f64270 */
[----:B------:R0:W5:Y:S01]  /*59c0*/  @P4 LDG.E.U16 R175, desc[UR22][R4.64] ;  /* 0x0000001604af4981 */ /* 0x000162000c1e1500 */
[----:B------:R-:W-:Y:S01]  /*59d0*/  ISETP.GT.AND P4, PT, R3, 0x1c, PT ;  /* 0x0000001c0300780c */ /* 0x000fe20003f84270 */
[C---:B------:R-:W-:Y:S01]  /*59e0*/  IMAD.X R13, R153.reuse, 0x1, R147, P6 ;  /* 0x00000001990d7824 */ /* 0x040fe200030e0693 */
[----:B------:R-:W-:Y:S02]  /*59f0*/  LEA R14, P6, R104, R152, 0x1 ;  /* 0x00000098680e7211 */ /* 0x000fe400078c08ff */
[----:B------:R-:W-:Y:S02]  /*5a00*/  PRMT R176, RZ, 0x7610, R176 ;  /* 0x00007610ffb07816 */ /* 0x000fe400000000b0 */
[----:B------:R-:W-:Y:S01]  /*5a10*/  PRMT R177, RZ, 0x7610, R177 ;  /* 0x00007610ffb17816 */ /* 0x000fe200000000b1 */
[----:B------:R-:W-:Y:S01]  /*5a20*/  IMAD.X R15, R153, 0x1, R148, P6 ;  /* 0x00000001990f7824 */ /* 0x000fe200030e0694 */
[----:B------:R-:W-:-:S02]  /*5a30*/  PRMT R178, RZ, 0x7610, R178 ;  /* 0x00007610ffb27816 */ /* 0x000fc400000000b2 */
[----:B0-----:R-:W-:Y:S01]  /*5a40*/  LEA R4, P6, R103, R152, 0x1 ;  /* 0x0000009867047211 */ /* 0x001fe200078c08ff */
[----:B------:R0:W5:Y:S01]  /*5a50*/  @P5 LDG.E.U16 R176, desc[UR22][R10.64] ;  /* 0x000000160ab05981 */ /* 0x000162000c1e1500 */
[----:B------:R-:W-:-:S03]  /*5a60*/  PRMT R151, RZ, 0x7610, R151 ;  /* 0x00007610ff977816 */ /* 0x000fc60000000097 */
[----:B------:R-:W5:Y:S01]  /*5a70*/  @P4 LDG.E.U16 R177, desc[UR22][R12.64] ;  /* 0x000000160cb14981 */ /* 0x000f62000c1e1500 */
[----:B------:R-:W-:Y:S01]  /*5a80*/  IMAD.X R5, R153, 0x1, R149, P6 ;  /* 0x0000000199057824 */ /* 0x000fe200030e0695 */
[C---:B------:R-:W-:Y:S02]  /*5a90*/  ISETP.GT.AND P4, PT, R3.reuse, 0x1f, PT ;  /* 0x0000001f0300780c */ /* 0x040fe40003f84270 */
[----:B------:R-:W5:Y:S01]  /*5aa0*/  @P3 LDG.E.U16 R178, desc[UR22][R14.64] ;  /* 0x000000160eb23981 */ /* 0x000f62000c1e1500 */
[----:B0-----:R-:W-:Y:S02]  /*5ab0*/  @P1 IMAD.MOV.U32 R10, RZ, RZ, R152 ;  /* 0x000000ffff0a1224 */ /* 0x001fe400078e0098 */
[----:B------:R-:W-:Y:S01]  /*5ac0*/  @P1 IMAD.MOV.U32 R11, RZ, RZ, R153 ;  /* 0x000000ffff0b1224 */ /* 0x000fe200078e0099 */
[C---:B------:R-:W-:Y:S02]  /*5ad0*/  ISETP.GT.AND P3, PT, R3.reuse, 0x1e, PT ;  /* 0x0000001e0300780c */ /* 0x040fe40003f64270 */
[----:B------:R-:W-:-:S02]  /*5ae0*/  ISETP.GT.AND P6, PT, R3, 0x1, PT ;  /* 0x000000010300780c */ /* 0x000fc40003fc4270 */
[----:B------:R0:W5:Y:S01]  /*5af0*/  @P1 LDG.E.U16 R151, desc[UR22][R10.64] ;  /* 0x000000160a971981 */ /* 0x000162000c1e1500 */
[-C--:B------:R-:W-:Y:S01]  /*5b00*/  IADD3 R8, P1, PT, R89, R152.reuse, RZ ;  /* 0x0000009859087210 */ /* 0x080fe20007f3e0ff */
[----:B------:R-:W-:Y:S01]  /*5b10*/  USHF.L.U32 UR4, UR4, 0x1f, URZ ;  /* 0x0000001f04047899 */ /* 0x000fe200080006ff */
[----:B------:R-:W-:Y:S02]  /*5b20*/  LEA R6, P5, R84, R152, 0x1 ;  /* 0x0000009854067211 */ /* 0x000fe400078a08ff */
[----:B------:R-:W-:Y:S01]  /*5b30*/  PRMT R179, RZ, 0x7610, R179 ;  /* 0x00007610ffb37816 */ /* 0x000fe200000000b3 */
[C---:B------:R-:W-:Y:S01]  /*5b40*/  IMAD.X R9, R153.reuse, 0x1, R85, P1 ;  /* 0x0000000199097824 */ /* 0x040fe200008e0655 */
[----:B------:R-:W-:Y:S01]  /*5b50*/  PRMT R154, RZ, 0x7610, R154 ;  /* 0x00007610ff9a7816 */ /* 0x000fe2000000009a */
[----:B------:R-:W-:Y:S01]  /*5b60*/  IMAD.X R7, R153, 0x1, R150, P5 ;  /* 0x0000000199077824 */ /* 0x000fe200028e0696 */
[----:B------:R-:W-:Y:S01]  /*5b70*/  PRMT R180, RZ, 0x7610, R180 ;  /* 0x00007610ffb47816 */ /* 0x000fe200000000b4 */
[----:B0-----:R-:W-:Y:S01]  /*5b80*/  IMAD.U32 R10, RZ, RZ, UR4 ;  /* 0x00000004ff0a7e24 */ /* 0x001fe2000f8e00ff */
[----:B------:R2:W5:Y:S04]  /*5b90*/  @P3 LDG.E.U16 R179, desc[UR22][R4.64] ;  /* 0x0000001604b33981 */ /* 0x000568000c1e1500 */
[----:B------:R3:W5:Y:S04]  /*5ba0*/  @P4 LDG.E.U16 R180, desc[UR22][R6.64] ;  /* 0x0000001606b44981 */ /* 0x000768000c1e1500 */
[----:B------:R0:W5:Y:S01]  /*5bb0*/  @P6 LDG.E.U16 R154, desc[UR22][R8.64] ;  /* 0x00000016089a6981 */ /* 0x000162000c1e1500 */
[----:B------:R-:W1:Y:S01]  /*5bc0*/  SYNCS.PHASECHK.TRANS64.TRYWAIT P1, [UR8], R10 ;  /* 0x0000000aff0075a7 */ /* 0x000e620008021108 */
[----:B--2---:R-:W-:-:S02]  /*5bd0*/  PRMT R5, R16, 0x5410, R17 ;  /* 0x0000541010057816 */ /* 0x004fc40000000011 */
[----:B---3--:R-:W-:Y:S01]  /*5be0*/  PRMT R6, R18, 0x5410, R19 ;  /* 0x0000541012067816 */ /* 0x008fe20000000013 */
[----:B01----:R-:W-:Y:S06]  /*5bf0*/  @!P1 BRA `(.L_x_9) ;  /* 0x0000004c007c9947 */ /* 0x003fec0003800000 */
.L_x_17:
[----:B-----5:R-:W-:Y:S01]  /*5c00*/  PRMT R7, R155, 0x5410, R156 ;  /* 0x000054109b077816 */ /* 0x020fe2000000009c */
[----:B------:R-:W-:Y:S01]  /*5c10*/  IMAD.WIDE R22, R121, 0x2, R22 ;  /* 0x0000000279167825 */ /* 0x000fe200078e0216 */
[----:B------:R-:W-:Y:S02]  /*5c20*/  PRMT R8, R157, 0x5410, R158 ;  /* 0x000054109d087816 */ /* 0x000fe4000000009e */
[----:B------:R-:W-:Y:S01]  /*5c30*/  PRMT R9, R159, 0x5410, R160 ;  /* 0x000054109f097816 */ /* 0x000fe200000000a0 */
[----:B------:R-:W-:Y:S01]  /*5c40*/  IMAD.WIDE R26, R121, 0x2, R26 ;  /* 0x00000002791a7825 */ /* 0x000fe200078e021a */
[----:B------:R-:W-:Y:S02]  /*5c50*/  PRMT R10, R161, 0x5410, R162 ;  /* 0x00005410a10a7816 */ /* 0x000fe400000000a2 */
[----:B------:R-:W-:Y:S01]  /*5c60*/  PRMT R11, R163, 0x5410, R164 ;  /* 0x00005410a30b7816 */ /* 0x000fe200000000a4 */
[----:B------:R-:W-:Y:S01]  /*5c70*/  IMAD.WIDE R30, R121, 0x2, R30 ;  /* 0x00000002791e7825 */ /* 0x000fe200078e021e */
[----:B------:R-:W-:-:S02]  /*5c80*/  PRMT R12, R165, 0x5410, R166 ;  /* 0x00005410a50c7816 */ /* 0x000fc400000000a6 */
[----:B------:R-:W-:Y:S01]  /*5c90*/  PRMT R13, R167, 0x5410, R168 ;  /* 0x00005410a70d7816 */ /* 0x000fe200000000a8 */
        /* <DEDUP_REMOVED lines=11> */
[----:B------:R-:W-:Y:S01]  /*5d50*/  ISETP.GE.AND P1, PT, R100, R3, PT ;  /* 0x000000036400720c */ /* 0x000fe20003f26270 */
[C---:B------:R-:W-:Y:S01]  /*5d60*/  IMAD.WIDE R50, R121.reuse, 0x2, R50 ;  /* 0x0000000279327825 */ /* 0x040fe200078e0232 */
[----:B------:R0:W-:Y:S01]  /*5d70*/  STTM.x16 tmem[UR12+0x80], R4 ;  /* 0x00008004000079ed */ /* 0x0001e2000824000c */
[----:B------:R-:W1:Y:S01]  /*5d80*/  FENCE.VIEW.ASYNC.T ;  /* 0x00000000000073c6 */ /* 0x000e620000000200 */
[----:B------:R-:W-:Y:S01]  /*5d90*/  PRMT R154, RZ, 0x7610, R154 ;  /* 0x00007610ff9a7816 */ /* 0x000fe2000000009a */
[----:B-1----:R-:W-:Y:S01]  /*5da0*/  BAR.SYNC.DEFER_BLOCKING 0x0 ;  /* 0x0000000000007b1d */ /* 0x002fe20000010000 */
[----:B------:R-:W-:Y:S01]  /*5db0*/  PRMT R156, RZ, 0x7610, R156 ;  /* 0x00007610ff9c7816 */ /* 0x000fe2000000009c */
[----:B------:R-:W-:Y:S01]  /*5dc0*/  IMAD.WIDE R54, R121, 0x2, R54 ;  /* 0x0000000279367825 */ /* 0x000fe200078e0236 */
[----:B------:R-:W-:-:S02]  /*5dd0*/  PRMT R158, RZ, 0x7610, R158 ;  /* 0x00007610ff9e7816 */ /* 0x000fc4000000009e */
[----:B------:R-:W-:Y:S01]  /*5de0*/  PRMT R160, RZ, 0x7610, R160 ;  /* 0x00007610ffa07816 */ /* 0x000fe200000000a0 */
[C---:B------:R-:W-:Y:S01]  /*5df0*/  IMAD.WIDE R58, R121.reuse, 0x2, R58 ;  /* 0x00000002793a7825 */ /* 0x040fe200078e023a */
[----:B------:R-:W-:Y:S02]  /*5e00*/  PRMT R162, RZ, 0x7610, R162 ;  /* 0x00007610ffa27816 */ /* 0x000fe400000000a2 */
[----:B------:R-:W-:Y:S01]  /*5e10*/  PRMT R164, RZ, 0x7610, R164 ;  /* 0x00007610ffa47816 */ /* 0x000fe200000000a4 */
[C---:B------:R-:W-:Y:S01]  /*5e20*/  IMAD.WIDE R62, R121.reuse, 0x2, R62 ;  /* 0x00000002793e7825 */ /* 0x040fe200078e023e */
[----:B------:R-:W-:Y:S02]  /*5e30*/  PRMT R166, RZ, 0x7610, R166 ;  /* 0x00007610ffa67816 */ /* 0x000fe400000000a6 */
        /* <DEDUP_REMOVED lines=8> */
[----:B------:R-:W-:Y:S01]  /*5ec0*/  PRMT R161, RZ, 0x7610, R161 ;  /* 0x00007610ffa17816 */ /* 0x000fe200000000a1 */
[----:B------:R-:W2:Y:S01]  /*5ed0*/  @!P1 LDG.E.U16 R154, desc[UR22][R50.64] ;  /* 0x00000016329a9981 */ /* 0x000ea2000c1e1500 */
[----:B------:R-:W-:Y:S01]  /*5ee0*/  PRMT R163, RZ, 0x7610, R163 ;  /* 0x00007610ffa37816 */ /* 0x000fe200000000a3 */
[C---:B------:R-:W-:Y:S01]  /*5ef0*/  IMAD.WIDE R78, R121.reuse, 0x2, R78 ;  /* 0x00000002794e7825 */ /* 0x040fe200078e024e */
[----:B------:R-:W-:Y:S01]  /*5f00*/  PRMT R165, RZ, 0x7610, R165 ;  /* 0x00007610ffa57816 */ /* 0x000fe200000000a5 */
[----:B------:R-:W3:Y:S01]  /*5f10*/  @!P1 LDG.E.U16 R156, desc[UR22][R46.64] ;  /* 0x000000162e9c9981 */ /* 0x000ee2000c1e1500 */
[----:B------:R-:W-:Y:S01]  /*5f20*/  PRMT R167, RZ, 0x7610, R167 ;  /* 0x00007610ffa77816 */ /* 0x000fe200000000a7 */
[----:B------:R-:W-:-:S02]  /*5f30*/  IMAD.WIDE R82, R121, 0x2, R82 ;  /* 0x0000000279527825 */ /* 0x000fc400078e0252 */
[----:B------:R-:W4:Y:S02]  /*5f40*/  @!P1 LDG.E.U16 R158, desc[UR22][R42.64] ;  /* 0x000000162a9e9981 */ /* 0x000f24000c1e1500 */
[C---:B------:R-:W-:Y:S01]  /*5f50*/  IMAD.WIDE R24, R121.reuse, 0x2, R24 ;  /* 0x0000000279187825 */ /* 0x040fe200078e0218 */
[----:B0-----:R-:W-:Y:S01]  /*5f60*/  PRMT R4, RZ, 0x7610, R4 ;  /* 0x00007610ff047816 */ /* 0x001fe20000000004 */
[----:B------:R-:W4:Y:S01]  /*5f70*/  @!P1 LDG.E.U16 R160, desc[UR22][R38.64] ;  /* 0x0000001626a09981 */ /* 0x000f22000c1e1500 */
[----:B------:R-:W-:Y:S01]  /*5f80*/  PRMT R6, RZ, 0x7610, R6 ;  /* 0x00007610ff067816 */ /* 0x000fe20000000006 */
[C---:B------:R-:W-:Y:S01]  /*5f90*/  IMAD.WIDE R28, R121.reuse, 0x2, R28 ;  /* 0x00000002791c7825 */ /* 0x040fe200078e021c */
[----:B------:R-:W-:Y:S01]  /*5fa0*/  PRMT R8, RZ, 0x7610, R8 ;  /* 0x00007610ff087816 */ /* 0x000fe20000000008 */
        /* <DEDUP_REMOVED lines=26> */
[----:B------:R-:W-:-:S02]  /*6150*/  IMAD.WIDE R56, R121, 0x2, R56 ;  /* 0x0000000279387825 */ /* 0x000fc400078e0238 */
[----:B------:R-:W4:Y:S02]  /*6160*/  @!P1 LDG.E.U16 R16, desc[UR22][R58.64] ;  /* 0x000000163a109981 */ /* 0x000f24000c1e1500 */
[C---:B------:R-:W-:Y:S02]  /*6170*/  IMAD.WIDE R60, R121.reuse, 0x2, R60 ;  /* 0x00000002793c7825 */ /* 0x040fe400078e023c */
[----:B------:R-:W4:Y:S02]  /*6180*/  @!P1 LDG.E.U16 R18, desc[UR22][R54.64] ;  /* 0x0000001636129981 */ /* 0x000f24000c1e1500 */
[C---:B------:R-:W-:Y:S02]  /*6190*/  IMAD.WIDE R64, R121.reuse, 0x2, R64 ;  /* 0x0000000279407825 */ /* 0x040fe400078e0240 */
[----:B------:R-:W4:Y:S02]  /*61a0*/  @!P1 LDG.E.U16 R164, desc[UR22][R30.64] ;  /* 0x000000161ea49981 */ /* 0x000f24000c1e1500 */
        /* <DEDUP_REMOVED lines=8> */
[----:B------:R-:W-:Y:S02]  /*6230*/  IMAD.WIDE R20, R121, 0x2, R20 ;  /* 0x0000000279147825 */ /* 0x000fe400078e0214 */
[----:B------:R-:W4:Y:S04]  /*6240*/  @!P1 LDG.E.U16 R5, desc[UR22][R80.64] ;  /* 0x0000001650059981 */ /* 0x000f28000c1e1500 */
        /* <DEDUP_REMOVED lines=12> */
[----:B------:R-:W4:Y:S01]  /*6310*/  @!P1 LDG.E.U16 R167, desc[UR22][R20.64] ;  /* 0x0000001614a79981 */ /* 0x000f22000c1e1500 */
[----:B------:R-:W-:Y:S01]  /*6320*/  BAR.SYNC.DEFER_BLOCKING 0x0 ;  /* 0x0000000000007b1d */ /* 0x000fe20000010000 */
[----:B------:R-:W-:-:S04]  /*6330*/  ULEA UR8, UR21, UR11, 0x3 ;  /* 0x0000000b15087291 */ /* 0x000fc8000f8e18ff */
[----:B------:R-:W-:Y:S01]  /*6340*/  UIADD3 UR8, UPT, UPT, UR8, 0x4000, URZ ;  /* 0x0000400008087890 */ /* 0x000fe2000fffe0ff */
[----:B--2---:R0:W-:Y:S04]  /*6350*/  STS.U16 [R101+UR11+0x3000], R154 ;  /* 0x0030009a65007988 */ /* 0x0041e8000800040b */
[----:B---3--:R0:W-:Y:S04]  /*6360*/  STS.U16 [R101+UR11+0x3200], R156 ;  /* 0x0032009c65007988 */ /* 0x0081e8000800040b */
[----:B----4-:R0:W-:Y:S04]  /*6370*/  STS.U16 [R101+UR11+0x3400], R158 ;  /* 0x0034009e65007988 */ /* 0x0101e8000800040b */
[----:B------:R0:W-:Y:S04]  /*6380*/  STS.U16 [R101+UR11+0x3600], R160 ;  /* 0x003600a065007988 */ /* 0x0001e8000800040b */
        /* <DEDUP_REMOVED lines=27> */
[----:B------:R0:W-:Y:S01]  /*6540*/  STS.U16 [R102+UR11+0x3f00], R167 ;  /* 0x003f00a766007988 */ /* 0x0001e2000800040b */
[----:B------:R1:W-:Y:S06]  /*6550*/  MEMBAR.ALL.CTA ;  /* 0x0000000000007992 */ /* 0x0003ec0000008000 */
[----:B-1----:R-:W1:Y:S02]  /*6560*/  FENCE.VIEW.ASYNC.S ;  /* 0x00000000000073c6 */ /* 0x002e640000000000 */
[----:B-1----:R-:W-:Y:S06]  /*6570*/  BAR.SYNC.DEFER_BLOCKING 0x0 ;  /* 0x0000000000007b1d */ /* 0x002fec0000010000 */
[----:B------:R-:W-:Y:S05]  /*6580*/  @P0 BRA `(.L_x_10) ;  /* 0x0000000000340947 */ /* 0x000fea0003800000 */
[----:B------:R-:W-:Y:S01]  /*6590*/  UIADD3 UR24, UPT, UPT, UR10, 0x88, URZ ;  /* 0x000000880a187890 */ /* 0x000fe2000fffe0ff */
[----:B------:R-:W-:Y:S01]  /*65a0*/  UMOV UR16, UR6 ;  /* 0x0000000600107c82 */ /* 0x000fe20008000000 */
[----:B------:R-:W-:Y:S01]  /*65b0*/  UMOV UR17, 0x80004020 ;  /* 0x8000402000117882 */ /* 0x000fe20000000000 */
[----:B------:R-:W-:Y:S01]  /*65c0*/  UMOV UR18, 0x0 ;  /* 0x0000000000127882 */ /* 0x000fe20000000000 */
[----:B------:R-:W-:Y:S01]  /*65d0*/  UMOV UR19, 0x8200490 ;  /* 0x0820049000137882 */ /* 0x000fe20000000000 */
[----:B------:R-:W-:Y:S01]  /*65e0*/  UMOV UR9, URZ ;  /* 0x000000ff00097c82 */ /* 0x000fe20008000000 */
[----:B------:R-:W-:Y:S01]  /*65f0*/  UMOV UR26, 0x0 ;  /* 0x00000000001a7882 */ /* 0x000fe20000000000 */
[----:B------:R-:W-:Y:S01]  /*6600*/  UMOV UR27, 0x8200490 ;  /* 0x08200490001b7882 */ /* 0x000fe20000000000 */
[----:B------:R1:W-:Y:S01]  /*6610*/  UTCHMMA tmem[UR13], gdesc[UR16], tmem[UR10], tmem[UR18], idesc[UR19], UPT ;  /* 0x00ff12100d0079ea */ /* 0x0003e2000b80000a */
[----:B------:R-:W-:Y:S01]  /*6620*/  UMOV UR4, UR8 ;  /* 0x0000000800047c82 */ /* 0x000fe20008000000 */
[----:B------:R1:W-:Y:S01]  /*6630*/  UTCHMMA tmem[UR24], gdesc[UR14], tmem[UR10], tmem[UR26], idesc[UR27], UPT ;  /* 0x00ff1a0e180079ea */ /* 0x0003e2000b80000a */
[----:B------:R1:W-:Y:S01]  /*6640*/  UTCBAR [UR4], URZ ;  /* 0x000000ff040073e9 */ /* 0x0003e200080000ff */
[----:B------:R-:W-:-:S02]  /*6650*/  NOP ;  /* 0x0000000000007918 */ /* 0x000fc40000000000 */
.L_x_10:
[----:B------:R-:W-:Y:S01]  /*6660*/  UIADD3 UR21, UPT, UPT, UR21, 0x1, URZ ;  /* 0x0000000115157890 */ /* 0x000fe2000fffe0ff */
[----:B------:R-:W-:Y:S01]  /*6670*/  IMAD.WIDE R152, R105, 0x2, R152 ;  /* 0x0000000269987825 */ /* 0x000fe200078e0298 */
[----:B------:R-:W-:Y:S02]  /*6680*/  UIADD3 UR20, UPT, UPT, UR20, -0x1, URZ ;  /* 0xffffffff14147890 */ /* 0x000fe4000fffe0ff */
[----:B------:R-:W-:Y:S01]  /*6690*/  UISETP.GT.AND UP1, UPT, UR21, 0x1, UPT ;  /* 0x000000011500788c */ /* 0x000fe2000bf24270 */
[----:B------:R-:W-:-:S03]  /*66a0*/  VIADD R3, R3, 0xffffffe0 ;  /* 0xffffffe003037836 */ /* 0x000fc60000000000 */
[----:B-1----:R-:W-:Y:S02]  /*66b0*/  USEL UR4, URZ, 0x1, !UP1 ;  /* 0x00000001ff047887 */ /* 0x002fe4000c800000 */
[----:B------:R-:W-:Y:S02]  /*66c0*/  USEL UR21, UR21, URZ, !UP1 ;  /* 0x000000ff15157287 */ /* 0x000fe4000c800000 */
[----:B------:R-:W-:Y:S02]  /*66d0*/  UISETP.NE.U32.AND UP1, UPT, UR20, URZ, UPT ;  /* 0x000000ff1400728c */ /* 0x000fe4000bf25070 */
[----:B------:R-:W-:-:S03]  /*66e0*/  ULOP3.LUT UR9, UR5, UR4, URZ, 0x3c, !UPT ;  /* 0x0000000405097292 */ /* 0x000fc6000f8e3cff */
[----:B------:R-:W-:-:S04]  /*66f0*/  UMOV UR4, UR5 ;  /* 0x0000000500047c82 */ /* 0x000fc80008000000 */
[----:B------:R-:W-:Y:S01]  /*6700*/  UMOV UR5, UR9 ;  /* 0x0000000900057c82 */ /* 0x000fe20008000000 */
[----:B------:R-:W-:Y:S05]  /*6710*/  BRA.U UP1, `(.L_x_11) ;  /* 0xffffffe901a07547 */ /* 0x000fea000b83ffff */
.L_x_8:
[----:B------:R-:W1:Y:S01]  /*6720*/  LDCU UR5, c[0x0][0x3b8] ;  /* 0x00007700ff0577ac */ /* 0x000e620008000800 */
[----:B------:R-:W-:Y:S01]  /*6730*/  ISETP.GE.AND P0, PT, R99, 0x20, PT ;  /* 0x000000206300780c */ /* 0x000fe20003f06270 */
[----:B------:R-:W2:Y:S01]  /*6740*/  LDCU UR6, c[0x0][0x3b4] ;  /* 0x00007680ff0677ac */ /* 0x000ea20008000800 */
[----:B------:R-:W3:Y:S01]  /*6750*/  LDCU.128 UR16, c[0x0][0x390] ;  /* 0x00007200ff1077ac */ /* 0x000ee20008000c00 */
[----:B-1----:R-:W-:-:S10]  /*6760*/  IMAD R132, R0, UR5, RZ ;  /* 0x0000000500847c24 */ /* 0x002fd4000f8e02ff */
[----:B------:R-:W-:Y:S05]  /*6770*/  @!P0 BRA `(.L_x_12) ;  /* 0x0000000000108947 */ /* 0x000fea0003800000 */
[----:B------:R-:W-:-:S06]  /*6780*/  USHF.L.U32 UR4, UR4, 0x1f, URZ ;  /* 0x0000001f04047899 */ /* 0x000fcc00080006ff */
[----:B------:R-:W-:-:S04]  /*6790*/  IMAD.U32 R3, RZ, RZ, UR4 ;  /* 0x00000004ff037e24 */ /* 0x000fc8000f8e00ff */
[----:B------:R-:W1:Y:S02]  /*67a0*/  SYNCS.PHASECHK.TRANS64.TRYWAIT P0, [UR8], R3 ;  /* 0x00000003ff0075a7 */ /* 0x000e640008001108 */
[----:B-1----:R-:W-:Y:S05]  /*67b0*/  @!P0 BRA `(.L_x_13) ;  /* 0x0000004000988947 */ /* 0x002fea0003800000 */
.L_x_12:
[----:B------:R-:W-:Y:S01]  /*67c0*/  BAR.SYNC.DEFER_BLOCKING 0x0 ;  /* 0x0000000000007b1d */ /* 0x000fe20000010000 */
[----:B------:R-:W-:Y:S01]  /*67d0*/  VIADD R133, R132, UR5 ;  /* 0x0000000584857c36 */ /* 0x000fe20008000000 */
[----:B---3--:R-:W-:Y:S01]  /*67e0*/  ISETP.GE.AND P0, PT, R2, UR18, PT ;  /* 0x0000001202007c0c */ /* 0x008fe2000bf06270 */
[C---:B------:R-:W-:Y:S02]  /*67f0*/  VIADD R136, R0.reuse, 0x1 ;  /* 0x0000000100887836 */ /* 0x040fe40000000000 */
[----:B------:R-:W-:Y:S01]  /*6800*/  VIADD R134, R133, UR5 ;  /* 0x0000000585867c36 */ /* 0x000fe20008000000 */
[----:B------:R-:W1:Y:S01]  /*6810*/  LDCU UR4, c[0x0][0x39c] ;  /* 0x00007380ff0477ac */ /* 0x000e620008000800 */
[----:B------:R-:W-:Y:S01]  /*6820*/  VIADD R137, R0, 0x3 ;  /* 0x0000000300897836 */ /* 0x000fe20000000000 */
[----:B------:R-:W-:Y:S01]  /*6830*/  ISETP.LT.AND P3, PT, R136, UR19, !P0 ;  /* 0x0000001388007c0c */ /* 0x000fe2000c761270 */
[----:B------:R-:W-:Y:S01]  /*6840*/  VIADD R135, R134, UR5 ;  /* 0x0000000586877c36 */ /* 0x000fe20008000000 */
[----:B------:R-:W3:Y:S01]  /*6850*/  LDCU UR7, c[0x0][0x39c] ;  /* 0x00007380ff0777ac */ /* 0x000ee20008000800 */
[----:B------:R-:W-:Y:S01]  /*6860*/  VIADD R138, R0, 0x2 ;  /* 0x00000002008a7836 */ /* 0x000fe20000000000 */
[----:B------:R-:W-:Y:S01]  /*6870*/  ISETP.LT.AND P4, PT, R137, UR19, !P0 ;  /* 0x0000001389007c0c */ /* 0x000fe2000c781270 */
[----:B------:R-:W-:Y:S01]  /*6880*/  VIADD R136, R135, UR5 ;  /* 0x0000000587887c36 */ /* 0x000fe20008000000 */
[----:B------:R-:W4:Y:S01]  /*6890*/  LDCU UR8, c[0x0][0x39c] ;  /* 0x00007380ff0877ac */ /* 0x000f220008000800 */
[----:B--2---:R-:W-:Y:S01]  /*68a0*/  IMAD R3, R2, UR6, RZ ;  /* 0x0000000602037c24 */ /* 0x004fe2000f8e02ff */
[----:B------:R-:W-:Y:S01]  /*68b0*/  ISETP.LT.AND P1, PT, R138, UR19, !P0 ;  /* 0x000000138a007c0c */ /* 0x000fe2000c721270 */
[----:B------:R-:W-:Y:S01]  /*68c0*/  VIADD R137, R136, UR5 ;  /* 0x0000000588897c36 */ /* 0x000fe20008000000 */
[----:B------:R-:W2:Y:S01]  /*68d0*/  LDCU UR6, c[0x0][0x39c] ;  /* 0x00007380ff0677ac */ /* 0x000ea20008000800 */
[----:B------:R-:W-:Y:S01]  /*68e0*/  VIADD R170, R0, 0x4 ;  /* 0x0000000400aa7836 */ /* 0x000fe20000000000 */
[----:B------:R-:W-:Y:S01]  /*68f0*/  LEA R2, P5, R3, UR16, 0x1 ;  /* 0x0000001003027c11 */ /* 0x000fe2000f8a08ff */
[----:B------:R-:W-:-:S02]  /*6900*/  VIADD R138, R137, UR5 ;  /* 0x00000005898a7c36 */ /* 0x000fc40008000000 */
[----:B------:R-:W-:Y:S01]  /*6910*/  VIADD R169, R0, 0x5 ;  /* 0x0000000500a97836 */ /* 0x000fe20000000000 */
[----:B------:R-:W5:Y:S02]  /*6920*/  @!P2 SYNCS.CCTL.IV [UR11+0x4000] ;  /* 0x00400000ff00a9b1 */ /* 0x000f64000800000b */
[----:B-----5:R-:W-:Y:S01]  /*6930*/  BAR.SYNC.DEFER_BLOCKING 0x0 ;  /* 0x0000000000007b1d */ /* 0x020fe20000010000 */
[----:B------:R-:W-:Y:S02]  /*6940*/  LEA.HI.X.SX32 R3, R3, UR17, 0x1, P5 ;  /* 0x0000001103037c11 */ /* 0x000fe4000a8f0eff */
[CC--:B------:R-:W-:Y:S02]  /*6950*/  LEA R144, P5, R132.reuse, R2.reuse, 0x1 ;  /* 0x0000000284907211 */ /* 0x0c0fe400078a08ff */
[C---:B------:R-:W-:Y:S02]  /*6960*/  LEA R146, P6, R133.reuse, R2, 0x1 ;  /* 0x0000000285927211 */ /* 0x040fe400078c08ff */
[-C--:B------:R-:W-:Y:S01]  /*6970*/  LEA.HI.X.SX32 R145, R132, R3.reuse, 0x1, P5 ;  /* 0x0000000384917211 */ /* 0x080fe200028f0eff */
[----:B0-----:R-:W0:Y:S01]  /*6980*/  LDTM.x128 R4, tmem[UR12] ;  /* 0x0000000c000479ee */ /* 0x001e2200083c0000 */
[----:B------:R-:W-:-:S02]  /*6990*/  LEA.HI.X.SX32 R147, R133, R3, 0x1, P6 ;  /* 0x0000000385937211 */ /* 0x000fc400030f0eff */
[CC--:B------:R-:W-:Y:S02]  /*69a0*/  LEA R148, P5, R134.reuse, R2.reuse, 0x1 ;  /* 0x0000000286947211 */ /* 0x0c0fe400078a08ff */
[CC--:B------:R-:W-:Y:S02]  /*69b0*/  LEA R150, P6, R135.reuse, R2.reuse, 0x1 ;  /* 0x0000000287967211 */ /* 0x0c0fe400078c08ff */
[-C--:B------:R-:W-:Y:S02]  /*69c0*/  LEA.HI.X.SX32 R149, R134, R3.reuse, 0x1, P5 ;  /* 0x0000000386957211 */ /* 0x080fe400028f0eff */
[-C--:B------:R-:W-:Y:S02]  /*69d0*/  LEA R152, P5, R136, R2.reuse, 0x1 ;  /* 0x0000000288987211 */ /* 0x080fe400078a08ff */
[----:B------:R-:W-:Y:S02]  /*69e0*/  LEA.HI.X.SX32 R151, R135, R3, 0x1, P6 ;  /* 0x0000000387977211 */ /* 0x000fe400030f0eff */
[----:B------:R-:W-:-:S02]  /*69f0*/  LEA R156, P6, R138, R2, 0x1 ;  /* 0x000000028a9c7211 */ /* 0x000fc400078c08ff */
[-C--:B------:R-:W-:Y:S01]  /*6a00*/  LEA.HI.X.SX32 R153, R136, R3.reuse, 0x1, P5 ;  /* 0x0000000388997211 */ /* 0x080fe200028f0eff */
[----:B------:R-:W5:Y:S01]  /*6a10*/  @!P2 SYNCS.CCTL.IV [UR11+0x4008] ;  /* 0x00400800ff00a9b1 */ /* 0x000f62000800000b */
[C---:B------:R-:W-:Y:S01]  /*6a20*/  LEA R154, P2, R137.reuse, R2, 0x1 ;  /* 0x00000002899a7211 */ /* 0x040fe200078408ff */
[----:B------:R-:W-:Y:S01]  /*6a30*/  NOP ;  /* 0x0000000000007918 */ /* 0x000fe20000000000 */
[CC--:B------:R-:W-:Y:S02]  /*6a40*/  LEA.HI.X.SX32 R157, R138.reuse, R3.reuse, 0x1, P6 ;  /* 0x000000038a9d7211 */ /* 0x0c0fe400030f0eff */
[----:B------:R-:W-:Y:S02]  /*6a50*/  LEA.HI.X.SX32 R155, R137, R3, 0x1, P2 ;  /* 0x00000003899b7211 */ /* 0x000fe400010f0eff */
[----:B0-----:R-:W-:Y:S01]  /*6a60*/  F2FP.BF16.F32.PACK_AB R168, R5, R4 ;  /* 0x0000000405a8723e */ /* 0x001fe200000010ff */
[----:B------:R-:W-:Y:S01]  /*6a70*/  VIADD R4, R138, UR5 ;  /* 0x000000058a047c36 */ /* 0x000fe20008000000 */
[----:B------:R-:W-:Y:S01]  /*6a80*/  F2FP.BF16.F32.PACK_AB R6, R7, R6 ;  /* 0x000000060706723e */ /* 0x000fe200000010ff */
[----:B------:R-:W-:Y:S01]  /*6a90*/  VIADD R7, R0, 0x7 ;  /* 0x0000000700077836 */ /* 0x000fe20000000000 */
[----:B------:R-:W-:Y:S01]  /*6aa0*/  F2FP.BF16.F32.PACK_AB R8, R9, R8 ;  /* 0x000000080908723e */ /* 0x000fe200000010ff */
[C---:B------:R-:W-:Y:S01]  /*6ab0*/  VIADD R5, R4.reuse, UR5 ;  /* 0x0000000504057c36 */ /* 0x040fe20008000000 */
[----:B------:R-:W-:-:S02]  /*6ac0*/  LEA R158, P2, R4, R2, 0x1 ;  /* 0x00000002049e7211 */ /* 0x000fc400078408ff */
[----:B------:R-:W-:Y:S01]  /*6ad0*/  PRMT R9, R6, 0x7632, R9 ;  /* 0x0000763206097816 */ /* 0x000fe20000000009 */
[C---:B------:R-:W-:Y:S01]  /*6ae0*/  VIADD R132, R5.reuse, UR5 ;  /* 0x0000000505847c36 */ /* 0x040fe20008000000 */
[CC--:B------:R-:W-:Y:S02]  /*6af0*/  LEA R160, P5, R5.reuse, R2.reuse, 0x1 ;  /* 0x0000000205a07211 */ /* 0x0c0fe400078a08ff */
[-C--:B------:R-:W-:Y:S01]  /*6b00*/  LEA.HI.X.SX32 R159, R4, R3.reuse, 0x1, P2 ;  /* 0x00000003049f7211 */ /* 0x080fe200010f0eff */
[C---:B------:R-:W-:Y:S01]  /*6b10*/  VIADD R133, R132.reuse, UR5 ;  /* 0x0000000584857c36 */ /* 0x040fe20008000000 */
[-C--:B------:R-:W-:Y:S02]  /*6b20*/  LEA R162, P6, R132, R2.reuse, 0x1 ;  /* 0x0000000284a27211 */ /* 0x080fe400078c08ff */
[----:B------:R-:W-:Y:S01]  /*6b30*/  LEA.HI.X.SX32 R161, R5, R3, 0x1, P5 ;  /* 0x0000000305a17211 */ /* 0x000fe200028f0eff */
[C---:B------:R-:W-:Y:S01]  /*6b40*/  VIADD R134, R133.reuse, UR5 ;  /* 0x0000000585867c36 */ /* 0x040fe20008000000 */
[----:B------:R-:W-:-:S02]  /*6b50*/  LEA R164, P2, R133, R2, 0x1 ;  /* 0x0000000285a47211 */ /* 0x000fc400078408ff */
[-C--:B------:R-:W-:Y:S01]  /*6b60*/  LEA.HI.X.SX32 R163, R132, R3.reuse, 0x1, P6 ;  /* 0x0000000384a37211 */ /* 0x080fe200030f0eff */
[C---:B------:R-:W-:Y:S01]  /*6b70*/  VIADD R135, R134.reuse, UR5 ;  /* 0x0000000586877c36 */ /* 0x040fe20008000000 */
[CC--:B------:R-:W-:Y:S02]  /*6b80*/  LEA R140, P5, R134.reuse, R2.reuse, 0x1 ;  /* 0x00000002868c7211 */ /* 0x0c0fe400078a08ff */
[-C--:B------:R-:W-:Y:S01]  /*6b90*/  LEA.HI.X.SX32 R165, R133, R3.reuse, 0x1, P2 ;  /* 0x0000000385a57211 */ /* 0x080fe200010f0eff */
[C---:B------:R-:W-:Y:S01]  /*6ba0*/  VIADD R4, R135.reuse, UR5 ;  /* 0x0000000587047c36 */ /* 0x040fe20008000000 */
[C---:B------:R-:W-:Y:S02]  /*6bb0*/  LEA R142, P6, R135.reuse, R2, 0x1 ;  /* 0x00000002878e7211 */ /* 0x040fe400078c08ff */
[-C--:B------:R-:W-:Y:S01]  /*6bc0*/  LEA.HI.X.SX32 R141, R134, R3.reuse, 0x1, P5 ;  /* 0x00000003868d7211 */ /* 0x080fe200028f0eff */
[----:B------:R-:W-:Y:S01]  /*6bd0*/  VIADD R5, R4, UR5 ;  /* 0x0000000504057c36 */ /* 0x000fe20008000000 */
[----:B------:R-:W-:-:S02]  /*6be0*/  LEA.HI.X.SX32 R143, R135, R3, 0x1, P6 ;  /* 0x00000003878f7211 */ /* 0x000fc400030f0eff */
[-C--:B------:R-:W-:Y:S01]  /*6bf0*/  LEA R138, P5, R4, R2.reuse, 0x1 ;  /* 0x00000002048a7211 */ /* 0x080fe200078a08ff */
[C---:B------:R-:W-:Y:S01]  /*6c00*/  VIADD R133, R5.reuse, UR5 ;  /* 0x0000000505857c36 */ /* 0x040fe20008000000 */
[-C--:B------:R-:W-:Y:S02]  /*6c10*/  LEA R136, P6, R5, R2.reuse, 0x1 ;  /* 0x0000000205887211 */ /* 0x080fe400078c08ff */
[----:B------:R-:W-:Y:S01]  /*6c20*/  ISETP.LT.AND P2, PT, R0, UR19, !P0 ;  /* 0x0000001300007c0c */ /* 0x000fe2000c741270 */
[----:B------:R-:W-:Y:S01]  /*6c30*/  VIADD R166, R133, UR5 ;  /* 0x0000000585a67c36 */ /* 0x000fe20008000000 */
[-C--:B------:R-:W-:Y:S02]  /*6c40*/  LEA.HI.X.SX32 R137, R5, R3.reuse, 0x1, P6 ;  /* 0x0000000305897211 */ /* 0x080fe400030f0eff */
[----:B------:R-:W-:Y:S01]  /*6c50*/  LEA.HI.X.SX32 R139, R4, R3, 0x1, P5 ;  /* 0x00000003048b7211 */ /* 0x000fe200028f0eff */
[----:B------:R-:W-:Y:S01]  /*6c60*/  VIADD R167, R166, UR5 ;  /* 0x00000005a6a77c36 */ /* 0x000fe20008000000 */
[----:B------:R-:W-:-:S02]  /*6c70*/  LEA R134, P6, R133, R2, 0x1 ;  /* 0x0000000285867211 */ /* 0x000fc400078c08ff */
[CC--:B------:R-:W-:Y:S02]  /*6c80*/  LEA R132, P5, R166.reuse, R2.reuse, 0x1 ;  /* 0x00000002a6847211 */ /* 0x0c0fe400078a08ff */
[-C--:B------:R-:W-:Y:S02]  /*6c90*/  LEA.HI.X.SX32 R135, R133, R3.reuse, 0x1, P6 ;  /* 0x0000000385877211 */ /* 0x080fe400030f0eff */
[----:B------:R-:W-:Y:S01]  /*6ca0*/  LEA.HI.X.SX32 R133, R166, R3, 0x1, P5 ;  /* 0x00000003a6857211 */ /* 0x000fe200028f0eff */
[----:B------:R-:W-:Y:S01]  /*6cb0*/  VIADD R166, R0, 0x6 ;  /* 0x0000000600a67836 */ /* 0x000fe20000000000 */
[----:B------:R0:W-:Y:S01]  /*6cc0*/  @P2 STG.E.U16 desc[UR22][R144.64], R168 ;  /* 0x000000a890002986 */ /* 0x0001e2000c101516 */
[----:B------:R-:W-:Y:S02]  /*6cd0*/  ISETP.LT.AND P5, PT, R170, UR19, !P0 ;  /* 0x00000013aa007c0c */ /* 0x000fe4000c7a1270 */
[----:B------:R-:W-:Y:S02]  /*6ce0*/  LEA R4, P6, R167, R2, 0x1 ;  /* 0x00000002a7047211 */ /* 0x000fe400078c08ff */
[----:B------:R-:W-:-:S02]  /*6cf0*/  ISETP.LT.AND P2, PT, R166, UR19, !P0 ;  /* 0x00000013a6007c0c */ /* 0x000fc4000c741270 */
[----:B------:R-:W-:Y:S01]  /*6d00*/  PRMT R166, R6, 0x7610, R166 ;  /* 0x0000761006a67816 */ /* 0x000fe200000000a6 */
[----:B------:R-:W-:Y:S01]  /*6d10*/  VIADD R6, R0, 0x9 ;  /* 0x0000000900067836 */ /* 0x000fe20000000000 */
[C---:B------:R-:W-:Y:S01]  /*6d20*/  LEA.HI.X.SX32 R5, R167.reuse, R3, 0x1, P6 ;  /* 0x00000003a7057211 */ /* 0x040fe200030f0eff */
[----:B------:R-:W-:Y:S01]  /*6d30*/  VIADD R167, R167, UR5 ;  /* 0x00000005a7a77c36 */ /* 0x000fe20008000000 */
[----:B------:R-:W-:Y:S02]  /*6d40*/  ISETP.LT.AND P6, PT, R169, UR19, !P0 ;  /* 0x00000013a9007c0c */ /* 0x000fe4000c7c1270 */
[----:B0-----:R-:W-:Y:S02]  /*6d50*/  PRMT R145, R168, 0x7632, R145 ;  /* 0x00007632a8917816 */ /* 0x001fe40000000091 */
[----:B------:R-:W-:Y:S02]  /*6d60*/  F2FP.BF16.F32.PACK_AB R10, R11, R10 ;  /* 0x0000000a0b0a723e */ /* 0x000fe400000010ff */
[----:B------:R-:W-:Y:S01]  /*6d70*/  F2FP.BF16.F32.PACK_AB R12, R13, R12 ;  /* 0x0000000c0d0c723e */ /* 0x000fe200000010ff */
[----:B------:R-:W-:Y:S01]  /*6d80*/  @P3 STG.E.U16 desc[UR22][R146.64], R145 ;  /* 0x0000009192003986 */ /* 0x000fe2000c101516 */
[----:B------:R-:W-:Y:S01]  /*6d90*/  ISETP.LT.AND P3, PT, R7, UR19, !P0 ;  /* 0x0000001307007c0c */ /* 0x000fe2000c761270 */
[C---:B------:R-:W-:Y:S01]  /*6da0*/  VIADD R7, R0.reuse, 0x8 ;  /* 0x0000000800077836 */ /* 0x040fe20000000000 */
[----:B------:R-:W-:Y:S01]  /*6db0*/  F2FP.BF16.F32.PACK_AB R14, R15, R14 ;  /* 0x0000000e0f0e723e */ /* 0x000fe200000010ff */
[----:B------:R-:W-:Y:S01]  /*6dc0*/  @P1 STG.E.U16 desc[UR22][R148.64], R166 ;  /* 0x000000a694001986 */ /* 0x000fe2000c101516 */
[----:B------:R-:W-:Y:S01]  /*6dd0*/  F2FP.BF16.F32.PACK_AB R16, R17, R16 ;  /* 0x000000101110723e */ /* 0x000fe200000010ff */
[----:B------:R-:W-:Y:S01]  /*6de0*/  VIADD R17, R0, 0x7e ;  /* 0x0000007e00117836 */ /* 0x000fe20000000000 */
[----:B------:R-:W-:Y:S01]  /*6df0*/  ISETP.LT.AND P1, PT, R7, UR19, !P0 ;  /* 0x0000001307007c0c */ /* 0x000fe2000c721270 */
[----:B------:R0:W-:Y:S01]  /*6e00*/  @P4 STG.E.U16 desc[UR22][R150.64], R9 ;  /* 0x0000000996004986 */ /* 0x0001e2000c101516 */
[----:B------:R-:W-:Y:S01]  /*6e10*/  ISETP.LT.AND P4, PT, R6, UR19, !P0 ;  /* 0x0000001306007c0c */ /* 0x000fe2000c781270 */
[----:B------:R-:W-:Y:S01]  /*6e20*/  VIADD R6, R0, 0xa ;  /* 0x0000000a00067836 */ /* 0x000fe20000000000 */
[----:B------:R-:W-:Y:S01]  /*6e30*/  PRMT R7, R8, 0x7632, R7 ;  /* 0x0000763208077816 */ /* 0x000fe20000000007 */
[----:B------:R1:W-:Y:S01]  /*6e40*/  @P5 STG.E.U16 desc[UR22][R152.64], R8 ;  /* 0x0000000898005986 */ /* 0x0003e2000c101516 */
[----:B------:R-:W-:-:S02]  /*6e50*/  F2FP.BF16.F32.PACK_AB R18, R19, R18 ;  /* 0x000000121312723e */ /* 0x000fc400000010ff */
[----:B------:R-:W-:Y:S01]  /*6e60*/  ISETP.LT.AND P5, PT, R6, UR19, !P0 ;  /* 0x0000001306007c0c */ /* 0x000fe2000c7a1270 */
[----:B------:R-:W-:Y:S01]  /*6e70*/  VIADD R6, R0, 0xb ;  /* 0x0000000b00067836 */ /* 0x000fe20000000000 */
[----:B------:R2:W-:Y:S01]  /*6e80*/  @P6 STG.E.U16 desc[UR22][R154.64], R7 ;  /* 0x000000079a006986 */ /* 0x0005e2000c101516 */
[----:B------:R-:W-:Y:S02]  /*6e90*/  F2FP.BF16.F32.PACK_AB R20, R21, R20 ;  /* 0x000000141514723e */ /* 0x000fe400000010ff */
[----:B0-----:R-:W-:Y:S01]  /*6ea0*/  PRMT R9, R16, 0x7632, R9 ;  /* 0x0000763210097816 */ /* 0x001fe20000000009 */
[----:B------:R0:W-:Y:S01]  /*6eb0*/  @P2 STG.E.U16 desc[UR22][R156.64], R10 ;  /* 0x0000000a9c002986 */ /* 0x0001e2000c101516 */
[----:B------:R-:W-:Y:S01]  /*6ec0*/  ISETP.LT.AND P6, PT, R6, UR19, !P0 ;  /* 0x0000001306007c0c */ /* 0x000fe2000c7c1270 */
[----:B------:R-:W-:Y:S01]  /*6ed0*/  VIADD R6, R0, 0xc ;  /* 0x0000000c00067836 */ /* 0x000fe20000000000 */
[----:B-1----:R-:W-:Y:S02]  /*6ee0*/  PRMT R8, R10, 0x7632, R8 ;  /* 0x000076320a087816 */ /* 0x002fe40000000008 */
[----:B------:R-:W-:-:S02]  /*6ef0*/  F2FP.BF16.F32.PACK_AB R22, R23, R22 ;  /* 0x000000161716723e */ /* 0x000fc400000010ff */
[----:B------:R-:W-:Y:S01]  /*6f00*/  ISETP.LT.AND P2, PT, R6, UR19, !P0 ;  /* 0x0000001306007c0c */ /* 0x000fe2000c741270 */
[----:B------:R-:W-:Y:S01]  /*6f10*/  VIADD R6, R0, 0xd ;  /* 0x0000000d00067836 */ /* 0x000fe20000000000 */
[----:B------:R1:W-:Y:S01]  /*6f20*/  @P3 STG.E.U16 desc[UR22][R158.64], R8 ;  /* 0x000000089e003986 */ /* 0x0003e2000c101516 */
[----:B--2---:R-:W-:Y:S01]  /*6f30*/  PRMT R7, R12, 0x7632, R7 ;  /* 0x000076320c077816 */ /* 0x004fe20000000007 */
[----:B0-----:R-:W-:Y:S02]  /*6f40*/  VIADD R10, R167, UR5 ;  /* 0x00000005a70a7c36 */ /* 0x001fe40008000000 */
[----:B------:R-:W-:Y:S01]  /*6f50*/  ISETP.LT.AND P3, PT, R6, UR19, !P0 ;  /* 0x0000001306007c0c */ /* 0x000fe2000c761270 */
[----:B------:R-:W-:Y:S01]  /*6f60*/  VIADD R6, R0, 0xe ;  /* 0x0000000e00067836 */ /* 0x000fe20000000000 */
[----:B------:R0:W-:Y:S01]  /*6f70*/  @P1 STG.E.U16 desc[UR22][R160.64], R12 ;  /* 0x0000000ca0001986 */ /* 0x0001e2000c101516 */
[----:B------:R-:W-:Y:S02]  /*6f80*/  F2FP.BF16.F32.PACK_AB R24, R25, R24 ;  /* 0x000000181918723e */ /* 0x000fe400000010ff */
[----:B------:R-:W-:Y:S01]  /*6f90*/  F2FP.BF16.F32.PACK_AB R26, R27, R26 ;  /* 0x0000001a1b1a723e */ /* 0x000fe200000010ff */
[----:B------:R2:W-:Y:S01]  /*6fa0*/  @P4 STG.E.U16 desc[UR22][R162.64], R7 ;  /* 0x00000007a2004986 */ /* 0x0005e2000c101516 */
[----:B------:R-:W-:Y:S01]  /*6fb0*/  ISETP.LT.AND P1, PT, R6, UR19, !P0 ;  /* 0x0000001306007c0c */ /* 0x000fe2000c721270 */
[----:B------:R-:W-:Y:S01]  /*6fc0*/  VIADD R6, R0, 0xf ;  /* 0x0000000f00067836 */ /* 0x000fe20000000000 */
[----:B-1----:R-:W-:Y:S01]  /*6fd0*/  PRMT R8, R14, 0x7632, R8 ;  /* 0x000076320e087816 */ /* 0x002fe20000000008 */
[----:B------:R-:W-:Y:S01]  /*6fe0*/  @P5 STG.E.U16 desc[UR22][R164.64], R14 ;  /* 0x0000000ea4005986 */ /* 0x000fe2000c101516 */
[----:B------:R-:W-:-:S02]  /*6ff0*/  F2FP.BF16.F32.PACK_AB R28, R29, R28 ;  /* 0x0000001c1d1c723e */ /* 0x000fc400000010ff */
[----:B------:R-:W-:Y:S01]  /*7000*/  ISETP.LT.AND P4, PT, R6, UR19, !P0 ;  /* 0x0000001306007c0c */ /* 0x000fe2000c781270 */
[C---:B------:R-:W-:Y:S01]  /*7010*/  VIADD R6, R0.reuse, 0x10 ;  /* 0x0000001000067836 */ /* 0x040fe20000000000 */
[----:B------:R1:W-:Y:S01]  /*7020*/  @P6 STG.E.U16 desc[UR22][R140.64], R8 ;  /* 0x000000088c006986 */ /* 0x0003e2000c101516 */
[C---:B0-----:R-:W-:Y:S01]  /*7030*/  VIADD R12, R0.reuse, 0x1c ;  /* 0x0000001c000c7836 */ /* 0x041fe20000000000 */
[----:B------:R-:W-:Y:S01]  /*7040*/  F2FP.BF16.F32.PACK_AB R30, R31, R30 ;  /* 0x0000001e1f1e723e */ /* 0x000fe200000010ff */
[----:B--2---:R-:W-:Y:S01]  /*7050*/  VIADD R7, R0, 0x13 ;  /* 0x0000001300077836 */ /* 0x004fe20000000000 */
[----:B------:R-:W-:Y:S01]  /*7060*/  ISETP.LT.AND P5, PT, R6, UR19, !P0 ;  /* 0x0000001306007c0c */ /* 0x000fe2000c7a1270 */
[----:B------:R-:W-:Y:S01]  /*7070*/  VIADD R6, R0, 0x11 ;  /* 0x0000001100067836 */ /* 0x000fe20000000000 */
[----:B------:R-:W-:Y:S01]  /*7080*/  @P2 STG.E.U16 desc[UR22][R142.64], R16 ;  /* 0x000000108e002986 */ /* 0x000fe2000c101516 */
[----:B------:R-:W-:Y:S02]  /*7090*/  F2FP.BF16.F32.PACK_AB R32, R33, R32 ;  /* 0x000000202120723e */ /* 0x000fe400000010ff */
[----:B------:R-:W-:Y:S01]  /*70a0*/  F2FP.BF16.F32.PACK_AB R34, R35, R34 ;  /* 0x000000222322723e */ /* 0x000fe200000010ff */
[----:B------:R0:W-:Y:S01]  /*70b0*/  @P3 STG.E.U16 desc[UR22][R138.64], R9 ;  /* 0x000000098a003986 */ /* 0x0001e2000c101516 */
[----:B------:R-:W-:Y:S01]  /*70c0*/  ISETP.LT.AND P6, PT, R6, UR19, !P0 ;  /* 0x0000001306007c0c */ /* 0x000fe2000c7c1270 */
[----:B------:R-:W-:Y:S01]  /*70d0*/  VIADD R6, R0, 0x12 ;  /* 0x0000001200067836 */ /* 0x000fe20000000000 */
[----:B------:R-:W-:Y:S01]  /*70e0*/  ISETP.LT.AND P3, PT, R7, UR6, !P0 ;  /* 0x0000000607007c0c */ /* 0x000fe2000c761270 */
[----:B------:R-:W-:Y:S01]  /*70f0*/  @P1 STG.E.U16 desc[UR22][R136.64], R18 ;  /* 0x0000001288001986 */ /* 0x000fe2000c101516 */
[----:B------:R-:W-:Y:S01]  /*7100*/  PRMT R7, R18, 0x7632, R7 ;  /* 0x0000763212077816 */ /* 0x000fe20000000007 */
[----:B------:R-:W2:Y:S01]  /*7110*/  LDCU UR6, c[0x0][0x39c] ;  /* 0x00007380ff0677ac */ /* 0x000ea20008000800 */
[----:B------:R-:W-:Y:S01]  /*7120*/  ISETP.LT.AND P2, PT, R6, UR4, !P0 ;  /* 0x0000000406007c0c */ /* 0x000fe2000c741270 */
[C---:B------:R-:W-:Y:S01]  /*7130*/  VIADD R6, R0.reuse, 0x14 ;  /* 0x0000001400067836 */ /* 0x040fe20000000000 */
[----:B------:R-:W-:Y:S01]  /*7140*/  F2FP.BF16.F32.PACK_AB R36, R37, R36 ;  /* 0x000000242524723e */ /* 0x000fe200000010ff */
[----:B------:R-:W2:Y:S01]  /*7150*/  LDCU UR4, c[0x0][0x39c] ;  /* 0x00007380ff0477ac */ /* 0x000ea20008000800 */
[----:B-1----:R-:W-:Y:S01]  /*7160*/  VIADD R8, R0, 0x16 ;  /* 0x0000001600087836 */ /* 0x002fe20000000000 */
[----:B0-----:R-:W-:Y:S01]  /*7170*/  PRMT R9, R20, 0x7632, R9 ;  /* 0x0000763214097816 */ /* 0x001fe20000000009 */
[----:B------:R0:W-:Y:S01]  /*7180*/  @P4 STG.E.U16 desc[UR22][R134.64], R7 ;  /* 0x0000000786004986 */ /* 0x0001e2000c101516 */
[----:B---3--:R-:W-:Y:S01]  /*7190*/  ISETP.LT.AND P1, PT, R6, UR7, !P0 ;  /* 0x0000000706007c0c */ /* 0x008fe2000c721270 */
[----:B------:R-:W-:Y:S01]  /*71a0*/  VIADD R6, R0, 0x15 ;  /* 0x0000001500067836 */ /* 0x000fe20000000000 */
[----:B------:R-:W1:Y:S01]  /*71b0*/  LDCU UR7, c[0x0][0x39c] ;  /* 0x00007380ff0777ac */ /* 0x000e620008000800 */
[----:B------:R-:W-:Y:S01]  /*71c0*/  @P5 STG.E.U16 desc[UR22][R132.64], R20 ;  /* 0x0000001484005986 */ /* 0x000fe2000c101516 */
[----:B------:R-:W-:-:S02]  /*71d0*/  F2FP.BF16.F32.PACK_AB R38, R39, R38 ;  /* 0x000000262726723e */ /* 0x000fc400000010ff */
[----:B----4-:R-:W-:Y:S01]  /*71e0*/  ISETP.LT.AND P4, PT, R6, UR8, !P0 ;  /* 0x0000000806007c0c */ /* 0x010fe2000c781270 */
[----:B------:R3:W-:Y:S01]  /*71f0*/  @P6 STG.E.U16 desc[UR22][R4.64], R9 ;  /* 0x0000000904006986 */ /* 0x0007e2000c101516 */
[----:B------:R-:W-:Y:S02]  /*7200*/  LEA R6, P5, R167, R2, 0x1 ;  /* 0x00000002a7067211 */ /* 0x000fe400078a08ff */
[----:B------:R-:W-:Y:S02]  /*7210*/  F2FP.BF16.F32.PACK_AB R40, R41, R40 ;  /* 0x000000282928723e */ /* 0x000fe400000010ff */
[-C--:B0-----:R-:W-:Y:S02]  /*7220*/  LEA.HI.X.SX32 R7, R167, R3.reuse, 0x1, P5 ;  /* 0x00000003a7077211 */ /* 0x081fe400028f0eff */
[----:B--2---:R-:W-:Y:S01]  /*7230*/  ISETP.LT.AND P6, PT, R8, UR4, !P0 ;  /* 0x0000000408007c0c */ /* 0x004fe2000c7c1270 */
[----:B------:R-:W0:Y:S01]  /*7240*/  LDCU UR4, c[0x0][0x39c] ;  /* 0x00007380ff0477ac */ /* 0x000e220008000800 */
[----:B------:R-:W-:Y:S01]  /*7250*/  LEA R8, P5, R10, R2, 0x1 ;  /* 0x000000020a087211 */ /* 0x000fe200078a08ff */
[----:B------:R2:W-:Y:S01]  /*7260*/  @P2 STG.E.U16 desc[UR22][R6.64], R22 ;  /* 0x0000001606002986 */ /* 0x0005e2000c101516 */
[----:B------:R-:W-:Y:S01]  /*7270*/  F2FP.BF16.F32.PACK_AB R42, R43, R42 ;  /* 0x0000002a2b2a723e */ /* 0x000fe200000010ff */
[----:B---3--:R-:W-:Y:S01]  /*7280*/  VIADD R4, R0, 0x17 ;  /* 0x0000001700047836 */ /* 0x008fe20000000000 */
[C---:B------:R-:W-:Y:S01]  /*7290*/  LEA.HI.X.SX32 R9, R10.reuse, R3, 0x1, P5 ;  /* 0x000000030a097211 */ /* 0x040fe200028f0eff */
[----:B------:R-:W-:Y:S01]  /*72a0*/  VIADD R10, R10, UR5 ;  /* 0x000000050a0a7c36 */ /* 0x000fe20008000000 */
[----:B------:R-:W-:-:S02]  /*72b0*/  PRMT R5, R22, 0x7632, R5 ;  /* 0x0000763216057816 */ /* 0x000fc40000000005 */
[----:B------:R-:W-:Y:S01]  /*72c0*/  ISETP.LT.AND P2, PT, R4, UR6, !P0 ;  /* 0x0000000604007c0c */ /* 0x000fe2000c741270 */
[----:B------:R-:W3:Y:S01]  /*72d0*/  LDCU UR6, c[0x0][0x39c] ;  /* 0x00007380ff0677ac */ /* 0x000ee20008000800 */
[C---:B------:R-:W-:Y:S01]  /*72e0*/  VIADD R11, R10.reuse, UR5 ;  /* 0x000000050a0b7c36 */ /* 0x040fe20008000000 */
[----:B------:R4:W-:Y:S01]  /*72f0*/  @P3 STG.E.U16 desc[UR22][R8.64], R5 ;  /* 0x0000000508003986 */ /* 0x0009e2000c101516 */
[----:B------:R-:W-:Y:S01]  /*7300*/  LEA R4, P3, R10, R2, 0x1 ;  /* 0x000000020a047211 */ /* 0x000fe200078608ff */
[C---:B--2---:R-:W-:Y:S01]  /*7310*/  VIADD R6, R0.reuse, 0x18 ;  /* 0x0000001800067836 */ /* 0x044fe20000000000 */
[----:B------:R-:W-:Y:S01]  /*7320*/  F2FP.BF16.F32.PACK_AB R44, R45, R44 ;  /* 0x0000002c2d2c723e */ /* 0x000fe200000010ff */
[----:B------:R-:W-:Y:S01]  /*7330*/  VIADD R7, R0, 0x19 ;  /* 0x0000001900077836 */ /* 0x000fe20000000000 */
[----:B------:R-:W-:Y:S02]  /*7340*/  F2FP.BF16.F32.PACK_AB R46, R47, R46 ;  /* 0x0000002e2f2e723e */ /* 0x000fe400000010ff */
[----:B------:R-:W-:-:S02]  /*7350*/  F2FP.BF16.F32.PACK_AB R48, R49, R48 ;  /* 0x000000303130723e */ /* 0x000fc400000010ff */
[----:B------:R-:W-:Y:S02]  /*7360*/  F2FP.BF16.F32.PACK_AB R50, R51, R50 ;  /* 0x000000323332723e */ /* 0x000fe400000010ff */
[----:B------:R-:W-:Y:S01]  /*7370*/  F2FP.BF16.F32.PACK_AB R52, R53, R52 ;  /* 0x000000343534723e */ /* 0x000fe200000010ff */
[----:B----4-:R-:W-:Y:S01]  /*7380*/  VIADD R8, R0, 0x1a ;  /* 0x0000001a00087836 */ /* 0x010fe20000000000 */
[-C--:B------:R-:W-:Y:S02]  /*7390*/  LEA.HI.X.SX32 R5, R10, R3.reuse, 0x1, P3 ;  /* 0x000000030a057211 */ /* 0x080fe400018f0eff */
[----:B0-----:R-:W-:Y:S01]  /*73a0*/  ISETP.LT.AND P3, PT, R6, UR4, !P0 ;  /* 0x0000000406007c0c */ /* 0x001fe2000c761270 */
[----:B------:R-:W0:Y:S01]  /*73b0*/  LDCU UR4, c[0x0][0x39c] ;  /* 0x00007380ff0477ac */ /* 0x000e220008000800 */
[----:B------:R-:W-:Y:S01]  /*73c0*/  LEA R6, P5, R11, R2, 0x1 ;  /* 0x000000020b067211 */ /* 0x000fe200078a08ff */
[----:B------:R2:W-:Y:S01]  /*73d0*/  @P1 STG.E.U16 desc[UR22][R4.64], R24 ;  /* 0x0000001804001986 */ /* 0x0005e2000c101516 */
[----:B-1----:R-:W-:Y:S01]  /*73e0*/  ISETP.LT.AND P1, PT, R7, UR7, !P0 ;  /* 0x0000000707007c0c */ /* 0x002fe2000c721270 */
[----:B------:R-:W1:Y:S01]  /*73f0*/  LDCU UR7, c[0x0][0x39c] ;  /* 0x00007380ff0777ac */ /* 0x000e620008000800 */
[C---:B------:R-:W-:Y:S01]  /*7400*/  LEA.HI.X.SX32 R7, R11.reuse, R3, 0x1, P5 ;  /* 0x000000030b077211 */ /* 0x040fe200028f0eff */
[----:B------:R-:W-:Y:S01]  /*7410*/  VIADD R11, R11, UR5 ;  /* 0x000000050b0b7c36 */ /* 0x000fe20008000000 */
[----:B---3--:R-:W-:Y:S01]  /*7420*/  ISETP.LT.AND P5, PT, R8, UR6, !P0 ;  /* 0x0000000608007c0c */ /* 0x008fe2000c7a1270 */
[----:B------:R-:W3:Y:S01]  /*7430*/  LDCU UR6, c[0x0][0x39c] ;  /* 0x00007380ff0677ac */ /* 0x000ee20008000800 */
[----:B------:R-:W-:Y:S01]  /*7440*/  F2FP.BF16.F32.PACK_AB R54, R55, R54 ;  /* 0x000000363736723e */ /* 0x000fe200000010ff */
[----:B------:R-:W-:Y:S01]  /*7450*/  VIADD R10, R11, UR5 ;  /* 0x000000050b0a7c36 */ /* 0x000fe20008000000 */
[----:B------:R-:W-:-:S02]  /*7460*/  F2FP.BF16.F32.PACK_AB R56, R57, R56 ;  /* 0x000000383938723e */ /* 0x000fc400000010ff */
[----:B------:R-:W-:Y:S02]  /*7470*/  F2FP.BF16.F32.PACK_AB R58, R59, R58 ;  /* 0x0000003a3b3a723e */ /* 0x000fe400000010ff */
[----:B--2---:R-:W-:Y:S02]  /*7480*/  PRMT R5, R24, 0x7632, R5 ;  /* 0x0000763218057816 */ /* 0x004fe40000000005 */
[----:B------:R-:W-:Y:S02]  /*7490*/  F2FP.BF16.F32.PACK_AB R60, R61, R60 ;  /* 0x0000003c3d3c723e */ /* 0x000fe400000010ff */
[----:B------:R-:W-:Y:S01]  /*74a0*/  F2FP.BF16.F32.PACK_AB R62, R63, R62 ;  /* 0x0000003e3f3e723e */ /* 0x000fe200000010ff */
[----:B------:R2:W-:Y:S01]  /*74b0*/  @P4 STG.E.U16 desc[UR22][R6.64], R5 ;  /* 0x0000000506004986 */ /* 0x0005e2000c101516 */
[----:B------:R-:W-:Y:S02]  /*74c0*/  LEA R8, P4, R11, R2, 0x1 ;  /* 0x000000020b087211 */ /* 0x000fe400078808ff */
[----:B------:R-:W-:-:S02]  /*74d0*/  F2FP.BF16.F32.PACK_AB R64, R65, R64 ;  /* 0x000000404140723e */ /* 0x000fc400000010ff */
[-C--:B------:R-:W-:Y:S01]  /*74e0*/  LEA.HI.X.SX32 R9, R11, R3.reuse, 0x1, P4 ;  /* 0x000000030b097211 */ /* 0x080fe200020f0eff */
[----:B------:R-:W-:Y:S01]  /*74f0*/  VIADD R11, R0, 0x1b ;  /* 0x0000001b000b7836 */ /* 0x000fe20000000000 */
[----:B------:R-:W-:Y:S02]  /*7500*/  LEA R4, P4, R10, R2, 0x1 ;  /* 0x000000020a047211 */ /* 0x000fe400078808ff */
[----:B------:R-:W-:Y:S01]  /*7510*/  F2FP.BF16.F32.PACK_AB R66, R67, R66 ;  /* 0x000000424342723e */ /* 0x000fe200000010ff */
[----:B------:R4:W-:Y:S01]  /*7520*/  @P6 STG.E.U16 desc[UR22][R8.64], R26 ;  /* 0x0000001a08006986 */ /* 0x0009e2000c101516 */
[----:B------:R-:W-:Y:S02]  /*7530*/  F2FP.BF16.F32.PACK_AB R68, R69, R68 ;  /* 0x000000444544723e */ /* 0x000fe400000010ff */
[----:B--2---:R-:W-:Y:S02]  /*7540*/  PRMT R7, R26, 0x7632, R7 ;  /* 0x000076321a077816 */ /* 0x004fe40000000007 */
[C---:B------:R-:W-:Y:S01]  /*7550*/  LEA.HI.X.SX32 R5, R10.reuse, R3, 0x1, P4 ;  /* 0x000000030a057211 */ /* 0x040fe200020f0eff */
[----:B------:R-:W-:Y:S01]  /*7560*/  VIADD R10, R10, UR5 ;  /* 0x000000050a0a7c36 */ /* 0x000fe20008000000 */
[----:B0-----:R-:W-:Y:S01]  /*7570*/  ISETP.LT.AND P4, PT, R11, UR4, !P0 ;  /* 0x000000040b007c0c */ /* 0x001fe2000c781270 */
[----:B------:R-:W0:Y:S01]  /*7580*/  LDCU UR4, c[0x0][0x39c] ;  /* 0x00007380ff0477ac */ /* 0x000e220008000800 */
[----:B------:R-:W-:Y:S01]  /*7590*/  F2FP.BF16.F32.PACK_AB R70, R71, R70 ;  /* 0x000000464746723e */ /* 0x000fe200000010ff */
[----:B------:R2:W-:Y:S01]  /*75a0*/  @P2 STG.E.U16 desc[UR22][R4.64], R7 ;  /* 0x0000000704002986 */ /* 0x0005e2000c101516 */
[C---:B------:R-:W-:Y:S01]  /*75b0*/  LEA R6, P2, R10.reuse, R2, 0x1 ;  /* 0x000000020a067211 */ /* 0x040fe200078408ff */
[----:B------:R-:W-:Y:S01]  /*75c0*/  VIADD R11, R10, UR5 ;  /* 0x000000050a0b7c36 */ /* 0x000fe20008000000 */
[----:B------:R-:W-:Y:S01]  /*75d0*/  F2FP.BF16.F32.PACK_AB R72, R73, R72 ;  /* 0x000000484948723e */ /* 0x000fe200000010ff */
[----:B----4-:R-:W-:Y:S01]  /*75e0*/  VIADD R9, R0, 0x1d ;  /* 0x0000001d00097836 */ /* 0x010fe20000000000 */
[----:B------:R-:W-:-:S02]  /*75f0*/  F2FP.BF16.F32.PACK_AB R74, R75, R74 ;  /* 0x0000004a4b4a723e */ /* 0x000fc400000010ff */
[----:B------:R-:W-:Y:S02]  /*7600*/  LEA R8, P6, R11, R2, 0x1 ;  /* 0x000000020b087211 */ /* 0x000fe400078c08ff */
[----:B------:R-:W-:Y:S02]  /*7610*/  F2FP.BF16.F32.PACK_AB R76, R77, R76 ;  /* 0x0000004c4d4c723e */ /* 0x000fe400000010ff */
[----:B------:R-:W-:Y:S01]  /*7620*/  F2FP.BF16.F32.PACK_AB R78, R79, R78 ;  /* 0x0000004e4f4e723e */ /* 0x000fe200000010ff */
[----:B--2---:R-:W-:Y:S01]  /*7630*/  VIADD R5, R0, 0x1e ;  /* 0x0000001e00057836 */ /* 0x004fe20000000000 */
[-C--:B------:R-:W-:Y:S02]  /*7640*/  LEA.HI.X.SX32 R7, R10, R3.reuse, 0x1, P2 ;  /* 0x000000030a077211 */ /* 0x080fe400010f0eff */
[----:B---3--:R-:W-:Y:S01]  /*7650*/  ISETP.LT.AND P2, PT, R12, UR6, !P0 ;  /* 0x000000060c007c0c */ /* 0x008fe2000c741270 */
[----:B------:R-:W2:Y:S01]  /*7660*/  LDCU UR6, c[0x0][0x39c] ;  /* 0x00007380ff0677ac */ /* 0x000ea20008000800 */
[----:B------:R-:W-:Y:S01]  /*7670*/  VIADD R12, R0, 0x20 ;  /* 0x00000020000c7836 */ /* 0x000fe20000000000 */
[----:B------:R3:W-:Y:S01]  /*7680*/  @P3 STG.E.U16 desc[UR22][R6.64], R28 ;  /* 0x0000001c06003986 */ /* 0x0007e2000c101516 */
[----:B-1----:R-:W-:Y:S01]  /*7690*/  ISETP.LT.AND P3, PT, R9, UR7, !P0 ;  /* 0x0000000709007c0c */ /* 0x002fe2000c761270 */
[----:B------:R-:W1:Y:S01]  /*76a0*/  LDCU UR7, c[0x0][0x39c] ;  /* 0x00007380ff0777ac */ /* 0x000e620008000800 */
[C---:B------:R-:W-:Y:S01]  /*76b0*/  LEA.HI.X.SX32 R9, R11.reuse, R3, 0x1, P6 ;  /* 0x000000030b097211 */ /* 0x040fe200030f0eff */
[----:B------:R-:W-:Y:S01]  /*76c0*/  VIADD R11, R11, UR5 ;  /* 0x000000050b0b7c36 */ /* 0x000fe20008000000 */
[----:B------:R-:W-:-:S02]  /*76d0*/  F2FP.BF16.F32.PACK_AB R80, R81, R80 ;  /* 0x000000505150723e */ /* 0x000fc400000010ff */
[----:B------:R-:W-:Y:S01]  /*76e0*/  F2FP.BF16.F32.PACK_AB R82, R83, R82 ;  /* 0x000000525352723e */ /* 0x000fe200000010ff */
[C---:B------:R-:W-:Y:S01]  /*76f0*/  VIADD R10, R11.reuse, UR5 ;  /* 0x000000050b0a7c36 */ /* 0x040fe20008000000 */
[----:B------:R-:W-:Y:S02]  /*7700*/  LEA R4, P6, R11, R2, 0x1 ;  /* 0x000000020b047211 */ /* 0x000fe400078c08ff */
[----:B------:R-:W-:Y:S02]  /*7710*/  F2FP.BF16.F32.PACK_AB R84, R85, R84 ;  /* 0x000000545554723e */ /* 0x000fe400000010ff */
[----:B---3--:R-:W-:Y:S02]  /*7720*/  PRMT R7, R28, 0x7632, R7 ;  /* 0x000076321c077816 */ /* 0x008fe40000000007 */
[----:B------:R-:W-:Y:S02]  /*7730*/  F2FP.BF16.F32.PACK_AB R86, R87, R86 ;  /* 0x000000565756723e */ /* 0x000fe400000010ff */
[----:B------:R-:W-:Y:S01]  /*7740*/  F2FP.BF16.F32.PACK_AB R88, R89, R88 ;  /* 0x000000585958723e */ /* 0x000fe200000010ff */
[----:B------:R3:W-:Y:S01]  /*7750*/  @P1 STG.E.U16 desc[UR22][R8.64], R7 ;  /* 0x0000000708001986 */ /* 0x0007e2000c101516 */
[----:B0-----:R-:W-:Y:S01]  /*7760*/  ISETP.LT.AND P1, PT, R5, UR4, !P0 ;  /* 0x0000000405007c0c */ /* 0x001fe2000c721270 */
[----:B------:R-:W0:Y:S01]  /*7770*/  LDCU UR4, c[0x0][0x39c] ;  /* 0x00007380ff0477ac */ /* 0x000e220008000800 */
[----:B------:R-:W-:Y:S01]  /*7780*/  LEA.HI.X.SX32 R5, R11, R3, 0x1, P6 ;  /* 0x000000030b057211 */ /* 0x000fe200030f0eff */
[----:B------:R-:W-:Y:S01]  /*7790*/  VIADD R11, R0, 0x1f ;  /* 0x0000001f000b7836 */ /* 0x000fe20000000000 */
[----:B------:R-:W-:-:S02]  /*77a0*/  LEA R6, P6, R10, R2, 0x1 ;  /* 0x000000020a067211 */ /* 0x000fc400078c08ff */
[----:B------:R-:W-:Y:S01]  /*77b0*/  F2FP.BF16.F32.PACK_AB R90, R91, R90 ;  /* 0x0000005a5b5a723e */ /* 0x000fe200000010ff */
[----:B------:R4:W-:Y:S01]  /*77c0*/  @P5 STG.E.U16 desc[UR22][R4.64], R30 ;  /* 0x0000001e04005986 */ /* 0x0009e2000c101516 */
[----:B--2---:R-:W-:Y:S01]  /*77d0*/  ISETP.LT.AND P5, PT, R11, UR6, !P0 ;  /* 0x000000060b007c0c */ /* 0x004fe2000c7a1270 */
[----:B------:R-:W2:Y:S01]  /*77e0*/  LDCU UR6, c[0x0][0x39c] ;  /* 0x00007380ff0677ac */ /* 0x000ea20008000800 */
[----:B------:R-:W-:Y:S02]  /*77f0*/  F2FP.BF16.F32.PACK_AB R92, R93, R92 ;  /* 0x0000005c5d5c723e */ /* 0x000fe400000010ff */
[C---:B---3--:R-:W-:Y:S01]  /*7800*/  LEA.HI.X.SX32 R7, R10.reuse, R3, 0x1, P6 ;  /* 0x000000030a077211 */ /* 0x048fe200030f0eff */
[----:B------:R-:W-:Y:S01]  /*7810*/  VIADD R10, R10, UR5 ;  /* 0x000000050a0a7c36 */ /* 0x000fe20008000000 */
[----:B------:R-:W-:Y:S02]  /*7820*/  F2FP.BF16.F32.PACK_AB R94, R95, R94 ;  /* 0x0000005e5f5e723e */ /* 0x000fe400000010ff */
[----:B------:R-:W-:Y:S01]  /*7830*/  F2FP.BF16.F32.PACK_AB R96, R97, R96 ;  /* 0x000000606160723e */ /* 0x000fe200000010ff */
[----:B------:R-:W-:Y:S01]  /*7840*/  VIADD R11, R10, UR5 ;  /* 0x000000050a0b7c36 */ /* 0x000fe20008000000 */
[----:B------:R-:W-:-:S02]  /*7850*/  F2FP.BF16.F32.PACK_AB R98, R99, R98 ;  /* 0x000000626362723e */ /* 0x000fc400000010ff */
[----:B----4-:R-:W-:Y:S02]  /*7860*/  PRMT R5, R30, 0x7632, R5 ;  /* 0x000076321e057816 */ /* 0x010fe40000000005 */
[----:B0-----:R-:W-:Y:S01]  /*7870*/  ISETP.LT.AND P6, PT, R12, UR4, !P0 ;  /* 0x000000040c007c0c */ /* 0x001fe2000c7c1270 */
[----:B------:R-:W0:Y:S01]  /*7880*/  LDCU UR4, c[0x0][0x39c] ;  /* 0x00007380ff0477ac */ /* 0x000e220008000800 */
[----:B------:R-:W-:Y:S01]  /*7890*/  VIADD R12, R0, 0x26 ;  /* 0x00000026000c7836 */ /* 0x000fe20000000000 */
[----:B------:R3:W-:Y:S01]  /*78a0*/  @P4 STG.E.U16 desc[UR22][R6.64], R5 ;  /* 0x0000000506004986 */ /* 0x0007e2000c101516 */
[C---:B------:R-:W-:Y:S02]  /*78b0*/  LEA R8, P4, R10.reuse, R2, 0x1 ;  /* 0x000000020a087211 */ /* 0x040fe400078808ff */
[----:B------:R-:W-:Y:S02]  /*78c0*/  F2FP.BF16.F32.PACK_AB R100, R101, R100 ;  /* 0x000000646564723e */ /* 0x000fe400000010ff */
[----:B------:R-:W-:-:S02]  /*78d0*/  LEA.HI.X.SX32 R9, R10, R3, 0x1, P4 ;  /* 0x000000030a097211 */ /* 0x000fc400020f0eff */
[----:B------:R-:W-:Y:S02]  /*78e0*/  LEA R4, P4, R11, R2, 0x1 ;  /* 0x000000020b047211 */ /* 0x000fe400078808ff */
[----:B------:R-:W-:Y:S01]  /*78f0*/  F2FP.BF16.F32.PACK_AB R102, R103, R102 ;  /* 0x000000666766723e */ /* 0x000fe200000010ff */
[----:B------:R4:W-:Y:S01]  /*7900*/  @P2 STG.E.U16 desc[UR22][R8.64], R32 ;  /* 0x0000002008002986 */ /* 0x0009e2000c101516 */
[----:B------:R-:W-:Y:S01]  /*7910*/  F2FP.BF16.F32.PACK_AB R104, R105, R104 ;  /* 0x000000686968723e */ /* 0x000fe200000010ff */
[----:B---3--:R-:W-:Y:S01]  /*7920*/  VIADD R6, R0, 0x21 ;  /* 0x0000002100067836 */ /* 0x008fe20000000000 */
[C---:B------:R-:W-:Y:S01]  /*7930*/  LEA.HI.X.SX32 R5, R11.reuse, R3, 0x1, P4 ;  /* 0x000000030b057211 */ /* 0x040fe200020f0eff */
[----:B------:R-:W-:Y:S01]  /*7940*/  VIADD R11, R11, UR5 ;  /* 0x000000050b0b7c36 */ /* 0x000fe20008000000 */
[----:B------:R-:W-:Y:S02]  /*7950*/  PRMT R7, R32, 0x7632, R7 ;  /* 0x0000763220077816 */ /* 0x000fe40000000007 */
[----:B--2---:R-:W-:Y:S01]  /*7960*/  ISETP.LT.AND P2, PT, R6, UR6, !P0 ;  /* 0x0000000606007c0c */ /* 0x004fe2000c741270 */
[----:B------:R-:W2:Y:S01]  /*7970*/  LDCU UR6, c[0x0][0x39c] ;  /* 0x00007380ff0677ac */ /* 0x000ea20008000800 */
[C---:B------:R-:W-:Y:S01]  /*7980*/  VIADD R10, R11.reuse, UR5 ;  /* 0x000000050b0a7c36 */ /* 0x040fe20008000000 */
[----:B------:R3:W-:Y:S01]  /*7990*/  @P3 STG.E.U16 desc[UR22][R4.64], R7 ;  /* 0x0000000704003986 */ /* 0x0007e2000c101516 */
[----:B------:R-:W-:Y:S01]  /*79a0*/  LEA R6, P3, R11, R2, 0x1 ;  /* 0x000000020b067211 */ /* 0x000fe200078608ff */
[C---:B----4-:R-:W-:Y:S01]  /*79b0*/  VIADD R8, R0.reuse, 0x22 ;  /* 0x0000002200087836 */ /* 0x050fe20000000000 */
[----:B------:R-:W-:Y:S01]  /*79c0*/  F2FP.BF16.F32.PACK_AB R106, R107, R106 ;  /* 0x0000006a6b6a723e */ /* 0x000fe200000010ff */
[----:B------:R-:W-:Y:S01]  /*79d0*/  VIADD R9, R0, 0x23 ;  /* 0x0000002300097836 */ /* 0x000fe20000000000 */
[----:B------:R-:W-:-:S02]  /*79e0*/  F2FP.BF16.F32.PACK_AB R108, R109, R108 ;  /* 0x0000006c6d6c723e */ /* 0x000fc400000010ff */
[----:B------:R-:W-:Y:S02]  /*79f0*/  F2FP.BF16.F32.PACK_AB R110, R111, R110 ;  /* 0x0000006e6f6e723e */ /* 0x000fe400000010ff */
[----:B------:R-:W-:Y:S02]  /*7a00*/  F2FP.BF16.F32.PACK_AB R112, R113, R112 ;  /* 0x000000707170723e */ /* 0x000fe400000010ff */
[----:B------:R-:W-:Y:S01]  /*7a10*/  F2FP.BF16.F32.PACK_AB R114, R115, R114 ;  /* 0x000000727372723e */ /* 0x000fe200000010ff */
[----:B---3--:R-:W-:Y:S01]  /*7a20*/  VIADD R4, R0, 0x24 ;  /* 0x0000002400047836 */ /* 0x008fe20000000000 */
[-C--:B------:R-:W-:Y:S02]  /*7a30*/  LEA.HI.X.SX32 R7, R11, R3.reuse, 0x1, P3 ;  /* 0x000000030b077211 */ /* 0x080fe400018f0eff */
[----:B0-----:R-:W-:Y:S01]  /*7a40*/  ISETP.LT.AND P3, PT, R8, UR4, !P0 ;  /* 0x0000000408007c0c */ /* 0x001fe2000c761270 */
[----:B------:R-:W0:Y:S01]  /*7a50*/  LDCU UR4, c[0x0][0x39c] ;  /* 0x00007380ff0477ac */ /* 0x000e220008000800 */
[C---:B------:R-:W-:Y:S01]  /*7a60*/  LEA R8, P4, R10.reuse, R2, 0x1 ;  /* 0x000000020a087211 */ /* 0x040fe200078808ff */
[----:B------:R-:W-:Y:S01]  /*7a70*/  @P1 STG.E.U16 desc[UR22][R6.64], R34 ;  /* 0x0000002206001986 */ /* 0x000fe2000c101516 */
[----:B-1----:R-:W-:Y:S01]  /*7a80*/  ISETP.LT.AND P1, PT, R9, UR7, !P0 ;  /* 0x0000000709007c0c */ /* 0x002fe2000c721270 */
[----:B------:R-:W1:Y:S01]  /*7a90*/  LDCU UR7, c[0x0][0x39c] ;  /* 0x00007380ff0777ac */ /* 0x000e620008000800 */
[C---:B------:R-:W-:Y:S01]  /*7aa0*/  LEA.HI.X.SX32 R9, R10.reuse, R3, 0x1, P4 ;  /* 0x000000030a097211 */ /* 0x040fe200020f0eff */
[----:B------:R-:W-:Y:S01]  /*7ab0*/  VIADD R10, R10, UR5 ;  /* 0x000000050a0a7c36 */ /* 0x000fe20008000000 */
[----:B------:R-:W-:-:S02]  /*7ac0*/  PRMT R5, R34, 0x7632, R5 ;  /* 0x0000763222057816 */ /* 0x000fc40000000005 */
[----:B--2---:R-:W-:Y:S01]  /*7ad0*/  ISETP.LT.AND P4, PT, R4, UR6, !P0 ;  /* 0x0000000604007c0c */ /* 0x004fe2000c781270 */
[C---:B------:R-:W-:Y:S01]  /*7ae0*/  VIADD R11, R10.reuse, UR5 ;  /* 0x000000050a0b7c36 */ /* 0x040fe20008000000 */
[----:B------:R-:W2:Y:S01]  /*7af0*/  LDCU UR6, c[0x0][0x39c] ;  /* 0x00007380ff0677ac */ /* 0x000ea20008000800 */
[----:B------:R3:W-:Y:S01]  /*7b00*/  @P5 STG.E.U16 desc[UR22][R8.64], R5 ;  /* 0x0000000508005986 */ /* 0x0007e2000c101516 */
[----:B------:R-:W-:Y:S02]  /*7b10*/  LEA R4, P5, R10, R2, 0x1 ;  /* 0x000000020a047211 */ /* 0x000fe400078a08ff */
[----:B------:R-:W-:Y:S02]  /*7b20*/  F2FP.BF16.F32.PACK_AB R116, R117, R116 ;  /* 0x000000747574723e */ /* 0x000fe400000010ff */
[----:B------:R-:W-:Y:S02]  /*7b30*/  F2FP.BF16.F32.PACK_AB R118, R119, R118 ;  /* 0x000000767776723e */ /* 0x000fe400000010ff */
[----:B------:R-:W-:-:S02]  /*7b40*/  F2FP.BF16.F32.PACK_AB R120, R121, R120 ;  /* 0x000000787978723e */ /* 0x000fc400000010ff */
[----:B------:R-:W-:Y:S02]  /*7b50*/  F2FP.BF16.F32.PACK_AB R122, R123, R122 ;  /* 0x0000007a7b7a723e */ /* 0x000fe400000010ff */
[----:B------:R-:W-:Y:S02]  /*7b60*/  F2FP.BF16.F32.PACK_AB R124, R125, R124 ;  /* 0x0000007c7d7c723e */ /* 0x000fe400000010ff */
[-C--:B---3--:R-:W-:Y:S01]  /*7b70*/  LEA.HI.X.SX32 R5, R10, R3.reuse, 0x1, P5 ;  /* 0x000000030a057211 */ /* 0x088fe200028f0eff */
[----:B------:R-:W-:Y:S01]  /*7b80*/  VIADD R10, R0, 0x25 ;  /* 0x00000025000a7836 */ /* 0x000fe20000000000 */
[C---:B------:R-:W-:Y:S02]  /*7b90*/  LEA R6, P5, R11.reuse, R2, 0x1 ;  /* 0x000000020b067211 */ /* 0x040fe400078a08ff */
[----:B------:R-:W-:Y:S01]  /*7ba0*/  PRMT R9, R36, 0x7632, R9 ;  /* 0x0000763224097816 */ /* 0x000fe20000000009 */
[----:B------:R3:W-:Y:S01]  /*7bb0*/  @P6 STG.E.U16 desc[UR22][R4.64], R36 ;  /* 0x0000002404006986 */ /* 0x0007e2000c101516 */
        /* <DEDUP_REMOVED lines=8> */
[----:B------:R-:W-:-:S02]  /*7c40*/  F2FP.BF16.F32.PACK_AB R128, R129, R128 ;  /* 0x000000808180723e */ /* 0x000fc400000010ff */
[----:B------:R-:W-:Y:S01]  /*7c50*/  F2FP.BF16.F32.PACK_AB R130, R131, R130 ;  /* 0x000000828382723e */ /* 0x000fe200000010ff */
[----:B---3--:R-:W-:Y:S01]  /*7c60*/  VIADD R5, R0, 0x27 ;  /* 0x0000002700057836 */ /* 0x008fe20000000000 */
[----:B------:R-:W-:Y:S02]  /*7c70*/  LEA R4, P6, R10, R2, 0x1 ;  /* 0x000000020a047211 */ /* 0x000fe400078c08ff */
[-C--:B----4-:R-:W-:Y:S01]  /*7c80*/  LEA.HI.X.SX32 R9, R11, R3.reuse, 0x1, P2 ;  /* 0x000000030b097211 */ /* 0x090fe200010f0eff */
[----:B------:R-:W-:Y:S01]  /*7c90*/  VIADD R7, R0, 0x28 ;  /* 0x0000002800077836 */ /* 0x000fe20000000000 */
[----:B--2---:R-:W-:Y:S01]  /*7ca0*/  ISETP.LT.AND P2, PT, R12, UR6, !P0 ;  /* 0x000000060c007c0c */ /* 0x004fe2000c741270 */
[----:B------:R-:W2:Y:S01]  /*7cb0*/  LDCU UR6, c[0x0][0x39c] ;  /* 0x00007380ff0677ac */ /* 0x000ea20008000800 */
[----:B------:R-:W-:Y:S01]  /*7cc0*/  VIADD R12, R0, 0x2a ;  /* 0x0000002a000c7836 */ /* 0x000fe20000000000 */
[----:B------:R3:W-:Y:S01]  /*7cd0*/  @P3 STG.E.U16 desc[UR22][R8.64], R38 ;  /* 0x0000002608003986 */ /* 0x0007e2000c101516 */
[----:B-1----:R-:W-:Y:S01]  /*7ce0*/  ISETP.LT.AND P3, PT, R5, UR7, !P0 ;  /* 0x0000000705007c0c */ /* 0x002fe2000c761270 */
[----:B------:R-:W1:Y:S01]  /*7cf0*/  LDCU UR7, c[0x0][0x39c] ;  /* 0x00007380ff0777ac */ /* 0x000e620008000800 */
[C---:B------:R-:W-:Y:S01]  /*7d00*/  LEA.HI.X.SX32 R5, R10.reuse, R3, 0x1, P6 ;  /* 0x000000030a057211 */ /* 0x040fe200030f0eff */
[----:B------:R-:W-:-:S04]  /*7d10*/  VIADD R10, R10, UR5 ;  /* 0x000000050a0a7c36 */ /* 0x000fc80008000000 */
[C---:B------:R-:W-:Y:S01]  /*7d20*/  VIADD R11, R10.reuse, UR5 ;  /* 0x000000050a0b7c36 */ /* 0x040fe20008000000 */
[----:B------:R-:W-:Y:S02]  /*7d30*/  LEA R6, P6, R10, R2, 0x1 ;  /* 0x000000020a067211 */ /* 0x000fe400078c08ff */
[----:B---3--:R-:W-:-:S05]  /*7d40*/  PRMT R9, R38, 0x7632, R9 ;  /* 0x0000763226097816 */ /* 0x008fca0000000009 */
[----:B------:R3:W-:Y:S01]  /*7d50*/  @P1 STG.E.U16 desc[UR22][R4.64], R9 ;  /* 0x0000000904001986 */ /* 0x0007e2000c101516 */
[----:B0-----:R-:W-:Y:S01]  /*7d60*/  ISETP.LT.AND P1, PT, R7, UR4, !P0 ;  /* 0x0000000407007c0c */ /* 0x001fe2000c721270 */
[----:B------:R-:W0:Y:S01]  /*7d70*/  LDCU UR4, c[0x0][0x39c] ;  /* 0x00007380ff0477ac */ /* 0x000e220008000800 */
[----:B------:R-:W-:Y:S01]  /*7d80*/  LEA.HI.X.SX32 R7, R10, R3, 0x1, P6 ;  /* 0x000000030a077211 */ /* 0x000fe200030f0eff */
[----:B------:R-:W-:Y:S01]  /*7d90*/  VIADD R10, R0, 0x29 ;  /* 0x00000029000a7836 */ /* 0x000fe20000000000 */
[----:B------:R-:W-:-:S03]  /*7da0*/  LEA R8, P6, R11, R2, 0x1 ;  /* 0x000000020b087211 */ /* 0x000fc600078c08ff */
[----:B------:R-:W-:Y:S01]  /*7db0*/  @P4 STG.E.U16 desc[UR22][R6.64], R40 ;  /* 0x0000002806004986 */ /* 0x000fe2000c101516 */
[----:B--2---:R-:W-:Y:S01]  /*7dc0*/  ISETP.LT.AND P4, PT, R10, UR6, !P0 ;  /* 0x000000060a007c0c */ /* 0x004fe2000c781270 */
[----:B------:R-:W2:Y:S01]  /*7dd0*/  LDCU UR6, c[0x0][0x39c] ;  /* 0x00007380ff0677ac */ /* 0x000ea20008000800 */
[C---:B---3--:R-:W-:Y:S01]  /*7de0*/  LEA.HI.X.SX32 R9, R11.reuse, R3, 0x1, P6 ;  /* 0x000000030b097211 */ /* 0x048fe200030f0eff */
[----:B------:R-:W-:Y:S01]  /*7df0*/  VIADD R11, R11, UR5 ;  /* 0x000000050b0b7c36 */ /* 0x000fe20008000000 */
[----:B------:R-:W-:-:S03]  /*7e00*/  PRMT R5, R40, 0x7632, R5 ;  /* 0x0000763228057816 */ /* 0x000fc60000000005 */
[C---:B------:R-:W-:Y:S02]  /*7e10*/  VIADD R10, R11.reuse, UR5 ;  /* 0x000000050b0a7c36 */ /* 0x040fe40008000000 */
[----:B------:R3:W-:Y:S01]  /*7e20*/  @P5 STG.E.U16 desc[UR22][R8.64], R5 ;  /* 0x0000000508005986 */ /* 0x0007e2000c101516 */
[CC--:B------:R-:W-:Y:S02]  /*7e30*/  LEA R4, P5, R11.reuse, R2.reuse, 0x1 ;  /* 0x000000020b047211 */ /* 0x0c0fe400078a08ff */
[----:B0-----:R-:W-:Y:S01]  /*7e40*/  ISETP.LT.AND P6, PT, R12, UR4, !P0 ;  /* 0x000000040c007c0c */ /* 0x001fe2000c7c1270 */
[----:B------:R-:W0:Y:S01]  /*7e50*/  LDCU UR4, c[0x0][0x39c] ;  /* 0x00007380ff0477ac */ /* 0x000e220008000800 */
[C---:B------:R-:W-:Y:S01]  /*7e60*/  VIADD R12, R0.reuse, 0x30 ;  /* 0x00000030000c7836 */ /* 0x040fe20000000000 */
[----:B---3--:R-:W-:Y:S01]  /*7e70*/  LEA.HI.X.SX32 R5, R11, R3, 0x1, P5 ;  /* 0x000000030b057211 */ /* 0x008fe200028f0eff */
[----:B------:R-:W-:Y:S01]  /*7e80*/  VIADD R8, R0, 0x2b ;  /* 0x0000002b00087836 */ /* 0x000fe20000000000 */
[----:B------:R-:W-:-:S02]  /*7e90*/  LEA R6, P5, R10, R2, 0x1 ;  /* 0x000000020a067211 */ /* 0x000fc400078a08ff */
[----:B------:R-:W-:Y:S01]  /*7ea0*/  PRMT R9, R42, 0x7632, R9 ;  /* 0x000076322a097816 */ /* 0x000fe20000000009 */
[----:B------:R3:W-:Y:S01]  /*7eb0*/  @P2 STG.E.U16 desc[UR22][R4.64], R42 ;  /* 0x0000002a04002986 */ /* 0x0007e2000c101516 */
[C---:B------:R-:W-:Y:S01]  /*7ec0*/  LEA.HI.X.SX32 R7, R10.reuse, R3, 0x1, P5 ;  /* 0x000000030a077211 */ /* 0x040fe200028f0eff */
[----:B------:R-:W-:Y:S01]  /*7ed0*/  VIADD R10, R10, UR5 ;  /* 0x000000050a0a7c36 */ /* 0x000fe20008000000 */
[----:B--2---:R-:W-:Y:S01]  /*7ee0*/  ISETP.LT.AND P2, PT, R8, UR6, !P0 ;  /* 0x0000000608007c0c */ /* 0x004fe2000c741270 */
[----:B------:R-:W2:Y:S02]  /*7ef0*/  LDCU UR6, c[0x0][0x39c] ;  /* 0x00007380ff0677ac */ /* 0x000ea40008000800 */
[----:B------:R4:W-:Y:S01]  /*7f00*/  @P3 STG.E.U16 desc[UR22][R6.64], R9 ;  /* 0x0000000906003986 */ /* 0x0009e2000c101516 */
[C---:B------:R-:W-:Y:S01]  /*7f10*/  LEA R8, P3, R10.reuse, R2, 0x1 ;  /* 0x000000020a087211 */ /* 0x040fe200078608ff */
[----:B------:R-:W-:Y:S02]  /*7f20*/  VIADD R11, R10, UR5 ;  /* 0x000000050a0b7c36 */ /* 0x000fe40008000000 */
[----:B---3--:R-:W-:-:S02]  /*7f30*/  VIADD R4, R0, 0x2c ;  /* 0x0000002c00047836 */ /* 0x008fc40000000000 */
[----:B------:R-:W-:Y:S01]  /*7f40*/  VIADD R5, R0, 0x2d ;  /* 0x0000002d00057836 */ /* 0x000fe20000000000 */
[-C--:B----4-:R-:W-:Y:S01]  /*7f50*/  LEA.HI.X.SX32 R9, R10, R3.reuse, 0x1, P3 ;  /* 0x000000030a097211 */ /* 0x090fe200018f0eff */
[----:B------:R-:W-:Y:S01]  /*7f60*/  VIADD R6, R0, 0x2e ;  /* 0x0000002e00067836 */ /* 0x000fe20000000000 */
[----:B0-----:R-:W-:Y:S01]  /*7f70*/  ISETP.LT.AND P3, PT, R4, UR4, !P0 ;  /* 0x0000000404007c0c */ /* 0x001fe2000c761270 */
[----:B------:R-:W0:Y:S01]  /*7f80*/  LDCU UR4, c[0x0][0x39c] ;  /* 0x00007380ff0477ac */ /* 0x000e220008000800 */
[----:B------:R-:W-:Y:S01]  /*7f90*/  LEA R4, P5, R11, R2, 0x1 ;  /* 0x000000020b047211 */ /* 0x000fe200078a08ff */
        /* <DEDUP_REMOVED lines=10> */
[----:B------:R-:W-:-:S04]  /*8040*/  LEA R6, P4, R11, R2, 0x1 ;  /* 0x000000020b067211 */ /* 0x000fc800078808ff */
[-C--:B---3--:R-:W-:Y:S01]  /*8050*/  LEA.HI.X.SX32 R7, R11, R3.reuse, 0x1, P4 ;  /* 0x000000030b077211 */ /* 0x088fe200020f0eff */
[----:B------:R-:W-:Y:S01]  /*8060*/  VIADD R11, R0, 0x2f ;  /* 0x0000002f000b7836 */ /* 0x000fe20000000000 */
[-C--:B------:R-:W-:Y:S02]  /*8070*/  LEA R8, P4, R10, R2.reuse, 0x1 ;  /* 0x000000020a087211 */ /* 0x080fe400078808ff */
[----:B------:R-:W-:Y:S01]  /*8080*/  PRMT R5, R46, 0x7632, R5 ;  /* 0x000076322e057816 */ /* 0x000fe20000000005 */
[----:B------:R3:W-:Y:S01]  /*8090*/  @P6 STG.E.U16 desc[UR22][R6.64], R46 ;  /* 0x0000002e06006986 */ /* 0x0007e2000c101516 */
[C---:B------:R-:W-:Y:S01]  /*80a0*/  LEA.HI.X.SX32 R9, R10.reuse, R3, 0x1, P4 ;  /* 0x000000030a097211 */ /* 0x040fe200020f0eff */
[----:B------:R-:W-:Y:S01]  /*80b0*/  VIADD R10, R10, UR5 ;  /* 0x000000050a0a7c36 */ /* 0x000fe20008000000 */
[----:B0-----:R-:W-:Y:S01]  /*80c0*/  ISETP.LT.AND P4, PT, R11, UR4, !P0 ;  /* 0x000000040b007c0c */ /* 0x001fe2000c781270 */
[----:B------:R-:W0:Y:S02]  /*80d0*/  LDCU UR4, c[0x0][0x39c] ;  /* 0x00007380ff0477ac */ /* 0x000e240008000800 */
[----:B------:R4:W-:Y:S01]  /*80e0*/  @P2 STG.E.U16 desc[UR22][R8.64], R5 ;  /* 0x0000000508002986 */ /* 0x0009e2000c101516 */
[C---:B------:R-:W-:Y:S01]  /*80f0*/  LEA R4, P2, R10.reuse, R2, 0x1 ;  /* 0x000000020a047211 */ /* 0x040fe200078408ff */
[----:B------:R-:W-:-:S02]  /*8100*/  VIADD R11, R10, UR5 ;  /* 0x000000050a0b7c36 */ /* 0x000fc40008000000 */
[----:B---3--:R-:W-:-:S03]  /*8110*/  VIADD R7, R0, 0x31 ;  /* 0x0000003100077836 */ /* 0x008fc60000000000 */
        /* <DEDUP_REMOVED lines=28> */
[-C--:B------:R-:W-:Y:S02]  /*82e0*/  LEA R6, P4, R10, R2.reuse, 0x1 ;  /* 0x000000020a067211 */ /* 0x080fe400078808ff */
[----:B0-----:R-:W-:Y:S01]  /*82f0*/  ISETP.LT.AND P6, PT, R12, UR4, !P0 ;  /* 0x000000040c007c0c */ /* 0x001fe2000c7c1270 */
[----:B------:R-:W0:Y:S01]  /*8300*/  LDCU UR4, c[0x0][0x39c] ;  /* 0x00007380ff0477ac */ /* 0x000e220008000800 */
[----:B------:R-:W-:Y:S01]  /*8310*/  VIADD R12, R0, 0x3a ;  /* 0x0000003a000c7836 */ /* 0x000fe20000000000 */
        /* <DEDUP_REMOVED lines=13> */
[C---:B------:R-:W-:Y:S01]  /*83f0*/  VIADD R7, R0.reuse, 0x37 ;  /* 0x0000003700077836 */ /* 0x040fe20000000000 */
[-C--:B----4-:R-:W-:Y:S01]  /*8400*/  LEA.HI.X.SX32 R5, R11, R3.reuse, 0x1, P3 ;  /* 0x000000030b057211 */ /* 0x090fe200018f0eff */
[----:B------:R-:W-:Y:S01]  /*8410*/  VIADD R8, R0, 0x38 ;  /* 0x0000003800087836 */ /* 0x000fe20000000000 */
[----:B0-----:R-:W-:Y:S01]  /*8420*/  ISETP.LT.AND P3, PT, R6, UR4, !P0 ;  /* 0x0000000406007c0c */ /* 0x001fe2000c761270 */
[----:B------:R-:W0:Y:S01]  /*8430*/  LDCU UR4, c[0x0][0x39c] ;  /* 0x00007380ff0477ac */ /* 0x000e220008000800 */
[C---:B------:R-:W-:Y:S01]  /*8440*/  LEA R6, P4, R10.reuse, R2, 0x1 ;  /* 0x000000020a067211 */ /* 0x040fe200078808ff */
[----:B------:R3:W-:Y:S01]  /*8450*/  @P1 STG.E.U16 desc[UR22][R4.64], R54 ;  /* 0x0000003604001986 */ /* 0x0007e2000c101516 */
[----:B-1----:R-:W-:Y:S01]  /*8460*/  ISETP.LT.AND P1, PT, R7, UR7, !P0 ;  /* 0x0000000707007c0c */ /* 0x002fe2000c721270 */
[----:B------:R-:W1:Y:S01]  /*8470*/  LDCU UR7, c[0x0][0x39c] ;  /* 0x00007380ff0777ac */ /* 0x000e620008000800 */
[C---:B------:R-:W-:Y:S01]  /*8480*/  LEA.HI.X.SX32 R7, R10.reuse, R3, 0x1, P4 ;  /* 0x000000030a077211 */ /* 0x040fe200020f0eff */
[----:B------:R-:W-:Y:S01]  /*8490*/  VIADD R10, R10, UR5 ;  /* 0x000000050a0a7c36 */ /* 0x000fe20008000000 */
[----:B--2---:R-:W-:Y:S01]  /*84a0*/  ISETP.LT.AND P4, PT, R8, UR6, !P0 ;  /* 0x0000000608007c0c */ /* 0x004fe2000c781270 */
[----:B------:R-:W2:Y:S02]  /*84b0*/  LDCU UR6, c[0x0][0x39c] ;  /* 0x00007380ff0677ac */ /* 0x000ea40008000800 */
[----:B------:R-:W-:Y:S01]  /*84c0*/  VIADD R11, R10, UR5 ;  /* 0x000000050a0b7c36 */ /* 0x000fe20008000000 */
[----:B---3--:R-:W-:-:S05]  /*84d0*/  PRMT R5, R54, 0x7632, R5 ;  /* 0x0000763236057816 */ /* 0x008fca0000000005 */
[----:B------:R3:W-:Y:S01]  /*84e0*/  @P5 STG.E.U16 desc[UR22][R6.64], R5 ;  /* 0x0000000506005986 */ /* 0x0007e2000c101516 */
[----:B------:R-:W-:-:S04]  /*84f0*/  LEA R8, P5, R10, R2, 0x1 ;  /* 0x000000020a087211 */ /* 0x000fc800078a08ff */
[----:B------:R-:W-:Y:S01]  /*8500*/  LEA.HI.X.SX32 R9, R10, R3, 0x1, P5 ;  /* 0x000000030a097211 */ /* 0x000fe200028f0eff */
[----:B------:R-:W-:Y:S01]  /*8510*/  VIADD R10, R0, 0x39 ;  /* 0x00000039000a7836 */ /* 0x000fe20000000000 */
[----:B------:R-:W-:-:S03]  /*8520*/  LEA R4, P5, R11, R2, 0x1 ;  /* 0x000000020b047211 */ /* 0x000fc600078a08ff */
[----:B------:R4:W-:Y:S01]  /*8530*/  @P6 STG.E.U16 desc[UR22][R8.64], R56 ;  /* 0x0000003808006986 */ /* 0x0009e2000c101516 */
[----:B---3--:R-:W-:Y:S02]  /*8540*/  PRMT R7, R56, 0x7632, R7 ;  /* 0x0000763238077816 */ /* 0x008fe40000000007 */
[C---:B------:R-:W-:Y:S01]  /*8550*/  LEA.HI.X.SX32 R5, R11.reuse, R3, 0x1, P5 ;  /* 0x000000030b057211 */ /* 0x040fe200028f0eff */
[----:B------:R-:W-:Y:S01]  /*8560*/  VIADD R11, R11, UR5 ;  /* 0x000000050b0b7c36 */ /* 0x000fe20008000000 */
[----:B0-----:R-:W-:Y:S01]  /*8570*/  ISETP.LT.AND P5, PT, R10, UR4, !P0 ;  /* 0x000000040a007c0c */ /* 0x001fe2000c7a1270 */
[----:B------:R-:W0:Y:S02]  /*8580*/  LDCU UR4, c[0x0][0x39c] ;  /* 0x00007380ff0477ac */ /* 0x000e240008000800 */
[----:B------:R3:W-:Y:S01]  /*8590*/  @P2 STG.E.U16 desc[UR22][R4.64], R7 ;  /* 0x0000000704002986 */ /* 0x0007e2000c101516 */
[C---:B------:R-:W-:Y:S01]  /*85a0*/  LEA R6, P2, R11.reuse, R2, 0x1 ;  /* 0x000000020b067211 */ /* 0x040fe200078408ff */
[----:B------:R-:W-:-:S02]  /*85b0*/  VIADD R10, R11, UR5 ;  /* 0x000000050b0a7c36 */ /* 0x000fc40008000000 */
[----:B----4-:R-:W-:-:S03]  /*85c0*/  VIADD R9, R0, 0x3b ;  /* 0x0000003b00097836 */ /* 0x010fc60000000000 */
[----:B------:R-:W-:Y:S02]  /*85d0*/  LEA R8, P6, R10, R2, 0x1 ;  /* 0x000000020a087211 */ /* 0x000fe400078c08ff */
[-C--:B---3--:R-:W-:Y:S01]  /*85e0*/  LEA.HI.X.SX32 R7, R11, R3.reuse, 0x1, P2 ;  /* 0x000000030b077211 */ /* 0x088fe200010f0eff */
        /* <DEDUP_REMOVED lines=18> */
[----:B------:R4:W-:Y:S01]  /*8710*/  @P4 STG.E.U16 desc[UR22][R4.64], R60 ;  /* 0x0000003c04004986 */ /* 0x0009e2000c101516 */
[----:B--2---:R-:W-:Y:S01]  /*8720*/  ISETP.LT.AND P4, PT, R10, UR6, !P0 ;  /* 0x000000060a007c0c */ /* 0x004fe2000c781270 */
[----:B------:R-:W2:Y:S01]  /*8730*/  LDCU UR6, c[0x0][0x39c] ;  /* 0x00007380ff0677ac */ /* 0x000ea20008000800 */
[C---:B---3--:R-:W-:Y:S01]  /*8740*/  LEA.HI.X.SX32 R7, R11.reuse, R3, 0x1, P6 ;  /* 0x000000030b077211 */ /* 0x048fe200030f0eff */
[----:B------:R-:W-:-:S04]  /*8750*/  VIADD R11, R11, UR5 ;  /* 0x000000050b0b7c36 */ /* 0x000fc80008000000 */
[C---:B------:R-:W-:Y:S01]  /*8760*/  VIADD R10, R11.reuse, UR5 ;  /* 0x000000050b0a7c36 */ /* 0x040fe20008000000 */
[----:B----4-:R-:W-:Y:S02]  /*8770*/  PRMT R5, R60, 0x7632, R5 ;  /* 0x000076323c057816 */ /* 0x010fe40000000005 */
[----:B0-----:R-:W-:Y:S01]  /*8780*/  ISETP.LT.AND P6, PT, R12, UR4, !P0 ;  /* 0x000000040c007c0c */ /* 0x001fe2000c7c1270 */
[----:B------:R-:W0:Y:S01]  /*8790*/  LDCU UR4, c[0x0][0x39c] ;  /* 0x00007380ff0477ac */ /* 0x000e220008000800 */
[----:B------:R-:W-:Y:S01]  /*87a0*/  VIADD R12, R0, 0x44 ;  /* 0x00000044000c7836 */ /* 0x000fe20000000000 */
[----:B------:R3:W-:Y:S01]  /*87b0*/  @P5 STG.E.U16 desc[UR22][R6.64], R5 ;  /* 0x0000000506005986 */ /* 0x0007e2000c101516 */
[----:B------:R-:W-:-:S04]  /*87c0*/  LEA R8, P5, R11, R2, 0x1 ;  /* 0x000000020b087211 */ /* 0x000fc800078a08ff */
[----:B------:R-:W-:Y:S02]  /*87d0*/  LEA.HI.X.SX32 R9, R11, R3, 0x1, P5 ;  /* 0x000000030b097211 */ /* 0x000fe400028f0eff */
[----:B------:R-:W-:-:S03]  /*87e0*/  LEA R4, P5, R10, R2, 0x1 ;  /* 0x000000020a047211 */ /* 0x000fc600078a08ff */
[----:B------:R4:W-:Y:S01]  /*87f0*/  @P2 STG.E.U16 desc[UR22][R8.64], R62 ;  /* 0x0000003e08002986 */ /* 0x0009e2000c101516 */
        /* <DEDUP_REMOVED lines=9> */
[----:B----4-:R-:W-:-:S02]  /*8890*/  VIADD R8, R0, 0x40 ;  /* 0x0000004000087836 */ /* 0x010fc40000000000 */
[----:B------:R-:W-:Y:S01]  /*88a0*/  VIADD R9, R0, 0x41 ;  /* 0x0000004100097836 */ /* 0x000fe20000000000 */
[-C--:B---3--:R-:W-:Y:S01]  /*88b0*/  LEA.HI.X.SX32 R7, R10, R3.reuse, 0x1, P3 ;  /* 0x000000030a077211 */ /* 0x088fe200018f0eff */
        /* <DEDUP_REMOVED lines=92> */
[CC--:B------:R-:W-:Y:S02]  /*8e80*/  LEA R8, P5, R11.reuse, R2.reuse, 0x1 ;  /* 0x000000020b087211 */ /* 0x0c0fe400078a08ff */
        /* <DEDUP_REMOVED lines=110> */
[----:B------:R-:W-:Y:S01]  /*9570*/  VIADD R11, R10, UR5 ;  /* 0x000000050a0b7c36 */ /* 0x000fe20008000000 */
        /* <DEDUP_REMOVED lines=19> */
[C---:B------:R-:W-:Y:S01]  /*96b0*/  VIADD R9, R0.reuse, 0x5f ;  /* 0x0000005f00097836 */ /* 0x040fe20000000000 */
[-C--:B---3--:R-:W-:Y:S01]  /*96c0*/  LEA.HI.X.SX32 R7, R11, R3.reuse, 0x1, P3 ;  /* 0x000000030b077211 */ /* 0x088fe200018f0eff */
        /* <DEDUP_REMOVED lines=73> */
[----:B------:R-:W-:-:S03]  /*9b60*/  VIADD R5, R0, 0x69 ;  /* 0x0000006900057836 */ /* 0x000fc60000000000 */
[----:B0-----:R-:W-:Y:S01]  /*9b70*/  ISETP.LT.AND P5, PT, R4, UR4, !P0 ;  /* 0x0000000404007c0c */ /* 0x001fe2000c7a1270 */
[----:B----4-:R-:W-:Y:S01]  /*9b80*/  VIADD R6, R0, 0x6a ;  /* 0x0000006a00067836 */ /* 0x010fe20000000000 */
[-C--:B------:R-:W-:Y:S01]  /*9b90*/  LEA.HI.X.SX32 R9, R10, R3.reuse, 0x1, P3 ;  /* 0x000000030a097211 */ /* 0x080fe200018f0eff */
[----:B------:R-:W0:Y:S01]  /*9ba0*/  LDCU UR4, c[0x0][0x39c] ;  /* 0x00007380ff0477ac */ /* 0x000e220008000800 */
[-C--:B------:R-:W-:Y:S02]  /*9bb0*/  LEA R4, P3, R11, R2.reuse, 0x1 ;  /* 0x000000020b047211 */ /* 0x080fe400078608ff */
[----:B------:R-:W-:Y:S01]  /*9bc0*/  PRMT R7, R104, 0x7632, R7 ;  /* 0x0000763268077816 */ /* 0x000fe20000000007 */
[----:B------:R-:W-:Y:S01]  /*9bd0*/  @P1 STG.E.U16 desc[UR22][R8.64], R104 ;  /* 0x0000006808001986 */ /* 0x000fe2000c101516 */
[----:B-1----:R-:W-:Y:S01]  /*9be0*/  ISETP.LT.AND P1, PT, R5, UR7, !P0 ;  /* 0x0000000705007c0c */ /* 0x002fe2000c721270 */
[----:B------:R-:W1:Y:S01]  /*9bf0*/  LDCU UR7, c[0x0][0x39c] ;  /* 0x00007380ff0777ac */ /* 0x000e620008000800 */
[C---:B------:R-:W-:Y:S01]  /*9c00*/  LEA.HI.X.SX32 R5, R11.reuse, R3, 0x1, P3 ;  /* 0x000000030b057211 */ /* 0x040fe200018f0eff */
[----:B------:R-:W-:Y:S01]  /*9c10*/  VIADD R11, R11, UR5 ;  /* 0x000000050b0b7c36 */ /* 0x000fe20008000000 */
[----:B--2---:R-:W-:Y:S01]  /*9c20*/  ISETP.LT.AND P3, PT, R6, UR6, !P0 ;  /* 0x0000000606007c0c */ /* 0x004fe2000c761270 */
[----:B------:R-:W2:Y:S02]  /*9c30*/  LDCU UR6, c[0x0][0x39c] ;  /* 0x00007380ff0677ac */ /* 0x000ea40008000800 */
[----:B------:R3:W-:Y:S01]  /*9c40*/  @P4 STG.E.U16 desc[UR22][R4.64], R7 ;  /* 0x0000000704004986 */ /* 0x0007e2000c101516 */
[C---:B------:R-:W-:Y:S01]  /*9c50*/  LEA R6, P4, R11.reuse, R2, 0x1 ;  /* 0x000000020b067211 */ /* 0x040fe200078808ff */
[----:B------:R-:W-:-:S03]  /*9c60*/  VIADD R10, R11, UR5 ;  /* 0x000000050b0a7c36 */ /* 0x000fc60008000000 */
        /* <DEDUP_REMOVED lines=42> */
[----:B----4-:R-:W-:-:S04]  /*9f10*/  LEA R8, P6, R11, R2, 0x1 ;  /* 0x000000020b087211 */ /* 0x010fc800078c08ff */
[CC--:B------:R-:W-:Y:S01]  /*9f20*/  LEA.HI.X.SX32 R9, R11.reuse, R3.reuse, 0x1, P6 ;  /* 0x000000030b097211 */ /* 0x0c0fe200030f0eff */
[----:B------:R-:W-:Y:S01]  /*9f30*/  VIADD R11, R11, UR5 ;  /* 0x000000050b0b7c36 */ /* 0x000fe20008000000 */
[----:B---3--:R-:W-:Y:S01]  /*9f40*/  LEA.HI.X.SX32 R7, R10, R3, 0x1, P4 ;  /* 0x000000030a077211 */ /* 0x008fe200020f0eff */
[----:B------:R-:W-:Y:S01]  /*9f50*/  VIADD R4, R0, 0x71 ;  /* 0x0000007100047836 */ /* 0x000fe20000000000 */
[----:B0-----:R-:W-:Y:S01]  /*9f60*/  ISETP.LT.AND P4, PT, R12, UR4, !P0 ;  /* 0x000000040c007c0c */ /* 0x001fe2000c781270 */
[----:B------:R-:W0:Y:S01]  /*9f70*/  LDCU UR4, c[0x0][0x39c] ;  /* 0x00007380ff0477ac */ /* 0x000e220008000800 */
[----:B------:R-:W-:Y:S01]  /*9f80*/  PRMT R5, R112, 0x7632, R5 ;  /* 0x0000763270057816 */ /* 0x000fe20000000005 */
[----:B------:R3:W-:Y:S01]  /*9f90*/  @P2 STG.E.U16 desc[UR22][R6.64], R112 ;  /* 0x0000007006002986 */ /* 0x0007e2000c101516 */
[----:B--2---:R-:W-:Y:S01]  /*9fa0*/  ISETP.LT.AND P2, PT, R4, UR6, !P0 ;  /* 0x0000000604007c0c */ /* 0x004fe2000c741270 */
[----:B------:R-:W2:Y:S01]  /*9fb0*/  LDCU UR6, c[0x0][0x39c] ;  /* 0x00007380ff0677ac */ /* 0x000ea20008000800 */
[C---:B------:R-:W-:Y:S01]  /*9fc0*/  VIADD R10, R11.reuse, UR5 ;  /* 0x000000050b0a7c36 */ /* 0x040fe20008000000 */
[----:B------:R4:W-:Y:S01]  /*9fd0*/  @P5 STG.E.U16 desc[UR22][R8.64], R5 ;  /* 0x0000000508005986 */ /* 0x0009e2000c101516 */
[----:B------:R-:W-:Y:S01]  /*9fe0*/  LEA R4, P5, R11, R2, 0x1 ;  /* 0x000000020b047211 */ /* 0x000fe200078a08ff */
[----:B------:R-:W-:-:S02]  /*9ff0*/  VIADD R12, R0, 0x76 ;  /* 0x00000076000c7836 */ /* 0x000fc40000000000 */
[C---:B---3--:R-:W-:Y:S02]  /*a000*/  VIADD R6, R0.reuse, 0x72 ;  /* 0x0000007200067836 */ /* 0x048fe40000000000 */
        /* <DEDUP_REMOVED lines=21> */
[----:B0-----:R-:W-:Y:S01]  /*a160*/  ISETP.LT.AND P4, PT, R10, UR4, !P0 ;  /* 0x000000040a007c0c */ /* 0x001fe2000c781270 */
[----:B------:R-:W0:Y:S01]  /*a170*/  LDCU UR4, c[0x0][0x39c] ;  /* 0x00007380ff0477ac */ /* 0x000e220008000800 */
[----:B---3--:R-:W-:Y:S02]  /*a180*/  PRMT R7, R116, 0x7632, R7 ;  /* 0x0000763274077816 */ /* 0x008fe40000000007 */
[C---:B------:R-:W-:Y:S01]  /*a190*/  LEA.HI.X.SX32 R5, R11.reuse, R3, 0x1, P3 ;  /* 0x000000030b057211 */ /* 0x040fe200018f0eff */
[----:B------:R-:W-:Y:S01]  /*a1a0*/  VIADD R11, R11, UR5 ;  /* 0x000000050b0b7c36 */ /* 0x000fe20008000000 */
[----:B--2---:R-:W-:Y:S01]  /*a1b0*/  ISETP.LT.AND P3, PT, R12, UR6, !P0 ;  /* 0x000000060c007c0c */ /* 0x004fe2000c761270 */
[----:B------:R-:W2:Y:S01]  /*a1c0*/  LDCU UR6, c[0x0][0x39c] ;  /* 0x00007380ff0677ac */ /* 0x000ea20008000800 */
[----:B------:R-:W-:Y:S01]  /*a1d0*/  VIADD R12, R0, 0x7d ;  /* 0x0000007d000c7836 */ /* 0x000fe20000000000 */
[----:B------:R3:W-:Y:S01]  /*a1e0*/  @P2 STG.E.U16 desc[UR22][R4.64], R7 ;  /* 0x0000000704002986 */ /* 0x0007e2000c101516 */
[C---:B------:R-:W-:Y:S01]  /*a1f0*/  LEA R6, P2, R11.reuse, R2, 0x1 ;  /* 0x000000020b067211 */ /* 0x040fe200078408ff */
[----:B------:R-:W-:-:S02]  /*a200*/  VIADD R10, R11, UR5 ;  /* 0x000000050b0a7c36 */ /* 0x000fc40008000000 */
[C---:B----4-:R-:W-:Y:S01]  /*a210*/  VIADD R9, R0.reuse, 0x77 ;  /* 0x0000007700097836 */ /* 0x050fe20000000000 */
[-C--:B---3--:R-:W-:Y:S01]  /*a220*/  LEA.HI.X.SX32 R7, R11, R3.reuse, 0x1, P2 ;  /* 0x000000030b077211 */ /* 0x088fe200010f0eff */
[----:B------:R-:W-:Y:S01]  /*a230*/  VIADD R4, R0, 0x78 ;  /* 0x0000007800047836 */ /* 0x000fe20000000000 */
[-C--:B------:R-:W-:Y:S02]  /*a240*/  LEA R8, P2, R10, R2.reuse, 0x1 ;  /* 0x000000020a087211 */ /* 0x080fe400078408ff */
[----:B------:R-:W-:Y:S01]  /*a250*/  PRMT R5, R118, 0x7632, R5 ;  /* 0x0000763276057816 */ /* 0x000fe20000000005 */
[----:B------:R-:W-:Y:S01]  /*a260*/  @P6 STG.E.U16 desc[UR22][R6.64], R118 ;  /* 0x0000007606006986 */ /* 0x000fe2000c101516 */
[----:B-1----:R-:W-:Y:S01]  /*a270*/  ISETP.LT.AND P6, PT, R9, UR7, !P0 ;  /* 0x0000000709007c0c */ /* 0x002fe2000c7c1270 */
[----:B------:R-:W1:Y:S01]  /*a280*/  LDCU UR7, c[0x0][0x39c] ;  /* 0x00007380ff0777ac */ /* 0x000e620008000800 */
[C---:B------:R-:W-:Y:S01]  /*a290*/  LEA.HI.X.SX32 R9, R10.reuse, R3, 0x1, P2 ;  /* 0x000000030a097211 */ /* 0x040fe200010f0eff */
[----:B------:R-:W-:Y:S01]  /*a2a0*/  VIADD R10, R10, UR5 ;  /* 0x000000050a0a7c36 */ /* 0x000fe20008000000 */
[----:B0-----:R-:W-:Y:S01]  /*a2b0*/  ISETP.LT.AND P2, PT, R4, UR4, !P0 ;  /* 0x0000000404007c0c */ /* 0x001fe2000c741270 */
[----:B------:R-:W0:Y:S02]  /*a2c0*/  LDCU UR4, c[0x0][0x39c] ;  /* 0x00007380ff0477ac */ /* 0x000e240008000800 */
[----:B------:R3:W-:Y:S01]  /*a2d0*/  @P1 STG.E.U16 desc[UR22][R8.64], R5 ;  /* 0x0000000508001986 */ /* 0x0007e2000c101516 */
[C---:B------:R-:W-:Y:S01]  /*a2e0*/  LEA R4, P1, R10.reuse, R2, 0x1 ;  /* 0x000000020a047211 */ /* 0x040fe200078208ff */
[----:B------:R-:W-:-:S03]  /*a2f0*/  VIADD R11, R10, UR5 ;  /* 0x000000050a0b7c36 */ /* 0x000fc60008000000 */
[-C--:B---3--:R-:W-:Y:S01]  /*a300*/  LEA.HI.X.SX32 R5, R10, R3.reuse, 0x1, P1 ;  /* 0x000000030a057211 */ /* 0x088fe200008f0eff */
[C---:B------:R-:W-:Y:S01]  /*a310*/  VIADD R10, R0.reuse, 0x79 ;  /* 0x00000079000a7836 */ /* 0x040fe20000000000 */
[C---:B------:R-:W-:Y:S01]  /*a320*/  LEA R6, P1, R11.reuse, R2, 0x1 ;  /* 0x000000020b067211 */ /* 0x040fe200078208ff */
[----:B------:R-:W-:Y:S02]  /*a330*/  VIADD R9, R0, 0x7a ;  /* 0x0000007a00097836 */ /* 0x000fe40000000000 */
[----:B------:R3:W-:Y:S01]  /*a340*/  @P5 STG.E.U16 desc[UR22][R4.64], R120 ;  /* 0x0000007804005986 */ /* 0x0007e2000c101516 */
[C---:B------:R-:W-:Y:S01]  /*a350*/  LEA.HI.X.SX32 R7, R11.reuse, R3, 0x1, P1 ;  /* 0x000000030b077211 */ /* 0x040fe200008f0eff */
[----:B------:R-:W-:Y:S01]  /*a360*/  VIADD R11, R11, UR5 ;  /* 0x000000050b0b7c36 */ /* 0x000fe20008000000 */
[----:B--2---:R-:W-:Y:S01]  /*a370*/  ISETP.LT.AND P1, PT, R10, UR6, !P0 ;  /* 0x000000060a007c0c */ /* 0x004fe2000c721270 */
[----:B------:R-:W-:Y:S01]  /*a380*/  VIADD R10, R0, 0x7b ;  /* 0x0000007b000a7836 */ /* 0x000fe20000000000 */
[----:B0-----:R-:W-:Y:S01]  /*a390*/  ISETP.LT.AND P5, PT, R9, UR4, !P0 ;  /* 0x0000000409007c0c */ /* 0x001fe2000c7a1270 */
[----:B------:R-:W0:Y:S01]  /*a3a0*/  LDCU UR4, c[0x0][0x39c] ;  /* 0x00007380ff0477ac */ /* 0x000e220008000800 */
[----:B------:R-:W2:Y:S01]  /*a3b0*/  LDCU UR6, c[0x0][0x39c] ;  /* 0x00007380ff0677ac */ /* 0x000ea20008000800 */
[----:B---3--:R-:W-:-:S05]  /*a3c0*/  PRMT R5, R120, 0x7632, R5 ;  /* 0x0000763278057816 */ /* 0x008fca0000000005 */
[----:B------:R3:W-:Y:S01]  /*a3d0*/  @P4 STG.E.U16 desc[UR22][R6.64], R5 ;  /* 0x0000000506004986 */ /* 0x0007e2000c101516 */
[----:B------:R-:W-:-:S04]  /*a3e0*/  LEA R8, P4, R11, R2, 0x1 ;  /* 0x000000020b087211 */ /* 0x000fc800078808ff */
[C---:B------:R-:W-:Y:S01]  /*a3f0*/  LEA.HI.X.SX32 R9, R11.reuse, R3, 0x1, P4 ;  /* 0x000000030b097211 */ /* 0x040fe200020f0eff */
[----:B------:R-:W-:Y:S01]  /*a400*/  VIADD R11, R11, UR5 ;  /* 0x000000050b0b7c36 */ /* 0x000fe20008000000 */
[----:B-1----:R-:W-:-:S03]  /*a410*/  ISETP.LT.AND P4, PT, R10, UR7, !P0 ;  /* 0x000000070a007c0c */ /* 0x002fc6000c781270 */
[----:B------:R1:W-:Y:S01]  /*a420*/  @P3 STG.E.U16 desc[UR22][R8.64], R122 ;  /* 0x0000007a08003986 */ /* 0x0003e2000c101516 */
[C---:B------:R-:W-:Y:S01]  /*a430*/  LEA R4, P3, R11.reuse, R2, 0x1 ;  /* 0x000000020b047211 */ /* 0x040fe200078608ff */
[----:B------:R-:W-:-:S03]  /*a440*/  VIADD R10, R11, UR5 ;  /* 0x000000050b0a7c36 */ /* 0x000fc60008000000 */
[----:B---3--:R-:W-:Y:S01]  /*a450*/  LEA.HI.X.SX32 R5, R11, R3, 0x1, P3 ;  /* 0x000000030b057211 */ /* 0x008fe200018f0eff */
[----:B------:R-:W-:Y:S01]  /*a460*/  VIADD R11, R0, 0x7c ;  /* 0x0000007c000b7836 */ /* 0x000fe20000000000 */
[----:B------:R-:W-:Y:S01]  /*a470*/  LEA R6, P3, R10, R2, 0x1 ;  /* 0x000000020a067211 */ /* 0x000fe200078608ff */
[----:B------:R-:W-:-:S03]  /*a480*/  VIADD R0, R0, 0x7f ;  /* 0x0000007f00007836 */ /* 0x000fc60000000000 */
[C---:B------:R-:W-:Y:S01]  /*a490*/  LEA.HI.X.SX32 R7, R10.reuse, R3, 0x1, P3 ;  /* 0x000000030a077211 */ /* 0x040fe200018f0eff */
[----:B------:R-:W-:Y:S01]  /*a4a0*/  VIADD R10, R10, UR5 ;  /* 0x000000050a0a7c36 */ /* 0x000fe20008000000 */
[----:B-1----:R-:W-:Y:S02]  /*a4b0*/  PRMT R9, R122, 0x7632, R9 ;  /* 0x000076327a097816 */ /* 0x002fe40000000009 */
[----:B0-----:R-:W-:Y:S01]  /*a4c0*/  ISETP.LT.AND P3, PT, R11, UR4, !P0 ;  /* 0x000000040b007c0c */ /* 0x001fe2000c761270 */
[C---:B------:R-:W-:Y:S01]  /*a4d0*/  VIADD R11, R10.reuse, UR5 ;  /* 0x000000050a0b7c36 */ /* 0x040fe20008000000 */
[----:B------:R-:W0:Y:S01]  /*a4e0*/  LDCU UR4, c[0x0][0x39c] ;  /* 0x00007380ff0477ac */ /* 0x000e220008000800 */
[----:B------:R1:W-:Y:S04]  /*a4f0*/  @P6 STG.E.U16 desc[UR22][R4.64], R9 ;  /* 0x0000000904006986 */ /* 0x0003e8000c101516 */
[----:B------:R3:W-:Y:S01]  /*a500*/  @P2 STG.E.U16 desc[UR22][R6.64], R124 ;  /* 0x0000007c06002986 */ /* 0x0007e2000c101516 */
[----:B------:R-:W-:-:S04]  /*a510*/  LEA R8, P2, R10, R2, 0x1 ;  /* 0x000000020a087211 */ /* 0x000fc800078408ff */
[----:B-1----:R-:W-:Y:S01]  /*a520*/  LEA.HI.X.SX32 R9, R10, R3, 0x1, P2 ;  /* 0x000000030a097211 */ /* 0x002fe200010f0eff */
[C---:B------:R-:W-:Y:S01]  /*a530*/  VIADD R10, R11.reuse, UR5 ;  /* 0x000000050b0a7c36 */ /* 0x040fe20008000000 */
[----:B------:R-:W-:Y:S02]  /*a540*/  PRMT R5, R124, 0x7632, R5 ;  /* 0x000076327c057816 */ /* 0x000fe40000000005 */
[----:B--2---:R-:W-:Y:S01]  /*a550*/  ISETP.LT.AND P2, PT, R12, UR6, !P0 ;  /* 0x000000060c007c0c */ /* 0x004fe2000c741270 */
[C---:B------:R-:W-:Y:S01]  /*a560*/  VIADD R13, R10.reuse, UR5 ;  /* 0x000000050a0d7c36 */ /* 0x040fe20008000000 */
[----:B------:R-:W1:Y:S01]  /*a570*/  LDCU UR6, c[0x0][0x39c] ;  /* 0x00007380ff0677ac */ /* 0x000e620008000800 */
[----:B------:R2:W-:Y:S01]  /*a580*/  @P1 STG.E.U16 desc[UR22][R8.64], R5 ;  /* 0x0000000508001986 */ /* 0x0005e2000c101516 */
[-C--:B------:R-:W-:Y:S01]  /*a590*/  LEA R4, P1, R11, R2.reuse, 0x1 ;  /* 0x000000020b047211 */ /* 0x080fe200078208ff */
[----:B------:R-:W-:Y:S01]  /*a5a0*/  VIADD R14, R13, UR5 ;  /* 0x000000050d0e7c36 */ /* 0x000fe20008000000 */
[----:B---3--:R-:W-:-:S03]  /*a5b0*/  LEA R6, P6, R10, R2, 0x1 ;  /* 0x000000020a067211 */ /* 0x008fc600078c08ff */
[----:B------:R-:W-:Y:S01]  /*a5c0*/  VIADD R15, R14, UR5 ;  /* 0x000000050e0f7c36 */ /* 0x000fe20008000000 */
[-C--:B------:R-:W-:Y:S02]  /*a5d0*/  LEA.HI.X.SX32 R7, R10, R3.reuse, 0x1, P6 ;  /* 0x000000030a077211 */ /* 0x080fe400030f0eff */
[-C--:B------:R-:W-:Y:S01]  /*a5e0*/  LEA R12, P6, R14, R2.reuse, 0x1 ;  /* 0x000000020e0c7211 */ /* 0x080fe200078c08ff */
[----:B------:R-:W-:Y:S01]  /*a5f0*/  VIADD R16, R15, UR5 ;  /* 0x000000050f107c36 */ /* 0x000fe20008000000 */
[----:B--2---:R-:W-:Y:S02]  /*a600*/  LEA.HI.X.SX32 R5, R11, R3, 0x1, P1 ;  /* 0x000000030b057211 */ /* 0x004fe400008f0eff */
[----:B------:R-:W-:-:S03]  /*a610*/  LEA R10, P1, R13, R2, 0x1 ;  /* 0x000000020d0a7211 */ /* 0x000fc600078208ff */
[----:B------:R2:W-:Y:S01]  /*a620*/  @P5 STG.E.U16 desc[UR22][R4.64], R126 ;  /* 0x0000007e04005986 */ /* 0x0005e2000c101516 */
[-C--:B------:R-:W-:Y:S02]  /*a630*/  LEA.HI.X.SX32 R11, R13, R3.reuse, 0x1, P1 ;  /* 0x000000030d0b7211 */ /* 0x080fe400008f0eff */
[-C--:B------:R-:W-:Y:S02]  /*a640*/  LEA.HI.X.SX32 R13, R14, R3.reuse, 0x1, P6 ;  /* 0x000000030e0d7211 */ /* 0x080fe400030f0eff */
[----:B------:R-:W-:Y:S02]  /*a650*/  LEA R8, P6, R16, R2, 0x1 ;  /* 0x0000000210087211 */ /* 0x000fe400078c08ff */
[----:B0-----:R-:W-:Y:S02]  /*a660*/  ISETP.LT.AND P1, PT, R17, UR4, !P0 ;  /* 0x0000000411007c0c */ /* 0x001fe4000c721270 */
[----:B-1----:R-:W-:Y:S02]  /*a670*/  ISETP.LT.AND P0, PT, R0, UR6, !P0 ;  /* 0x0000000600007c0c */ /* 0x002fe4000c701270 */
[----:B------:R-:W-:-:S02]  /*a680*/  LEA.HI.X.SX32 R9, R16, R3, 0x1, P6 ;  /* 0x0000000310097211 */ /* 0x000fc400030f0eff */
[----:B------:R-:W-:Y:S02]  /*a690*/  PRMT R0, R126, 0x7632, R0 ;  /* 0x000076327e007816 */ /* 0x000fe40000000000 */
[C---:B------:R-:W-:Y:S02]  /*a6a0*/  LEA R2, P6, R15.reuse, R2, 0x1 ;  /* 0x000000020f027211 */ /* 0x040fe400078c08ff */
[----:B--2---:R-:W-:Y:S01]  /*a6b0*/  PRMT R5, R128, 0x7632, R5 ;  /* 0x0000763280057816 */ /* 0x004fe20000000005 */
[----:B------:R0:W-:Y:S01]  /*a6c0*/  @P4 STG.E.U16 desc[UR22][R6.64], R0 ;  /* 0x0000000006004986 */ /* 0x0001e2000c101516 */
[----:B------:R-:W-:-:S03]  /*a6d0*/  LEA.HI.X.SX32 R3, R15, R3, 0x1, P6 ;  /* 0x000000030f037211 */ /* 0x000fc600030f0eff */
[----:B------:R1:W-:Y:S04]  /*a6e0*/  @P3 STG.E.U16 desc[UR22][R10.64], R128 ;  /* 0x000000800a003986 */ /* 0x0003e8000c101516 */
[----:B------:R1:W-:Y:S01]  /*a6f0*/  @P2 STG.E.U16 desc[UR22][R12.64], R5 ;  /* 0x000000050c002986 */ /* 0x0003e2000c101516 */
[----:B0-----:R-:W-:-:S03]  /*a700*/  PRMT R7, R130, 0x7632, R7 ;  /* 0x0000763282077816 */ /* 0x001fc60000000007 */
[----:B------:R1:W-:Y:S04]  /*a710*/  @P1 STG.E.U16 desc[UR22][R2.64], R130 ;  /* 0x0000008202001986 */ /* 0x0003e8000c101516 */
[----:B------:R1:W-:Y:S01]  /*a720*/  @P0 STG.E.U16 desc[UR22][R8.64], R7 ;  /* 0x0000000708000986 */ /* 0x0003e2000c101516 */
[----:B-----5:R-:W-:Y:S06]  /*a730*/  BAR.SYNC.DEFER_BLOCKING 0x0 ;  /* 0x0000000000007b1d */ /* 0x020fec0000010000 */
[----:B------:R-:W-:Y:S05]  /*a740*/  BRA.U UP0, `(.L_x_14) ;  /* 0x0000000100a07547 */ /* 0x000fea000b800000 */
[----:B------:R-:W0:Y:S01]  /*a750*/  S2UR UR5, SR_CgaCtaId ;  /* 0x00000000000579c3 */ /* 0x000e220000008800 */
[----:B------:R-:W-:Y:S01]  /*a760*/  NOP ;  /* 0x0000000000007918 */ /* 0x000fe20000000000 */
[----:B------:R-:W-:Y:S01]  /*a770*/  UMOV UR4, 0x50 ;  /* 0x0000005000047882 */ /* 0x000fe20000000000 */
[----:B------:R-:W-:Y:S02]  /*a780*/  IMAD.U32 R0, RZ, RZ, UR10 ;  /* 0x0000000aff007e24 */ /* 0x000fe4000f8e00ff */
[----:B-1----:R-:W-:Y:S02]  /*a790*/  IMAD.MOV.U32 R3, RZ, RZ, 0xff ;  /* 0x000000ffff037424 */ /* 0x002fe400078e00ff */
[----:B------:R-:W-:Y:S01]  /*a7a0*/  IMAD.MOV.U32 R7, RZ, RZ, 0x1 ;  /* 0x00000001ff077424 */ /* 0x000fe200078e00ff */
[----:B------:R-:W-:-:S04]  /*a7b0*/  LOP3.LUT R0, R0, 0xffff, RZ, 0xc0, !PT ;  /* 0x0000ffff00007812 */ /* 0x000fc800078ec0ff */
[----:B------:R-:W-:-:S05]  /*a7c0*/  SHF.R.U32.HI R0, RZ, 0x5, R0 ;  /* 0x00000005ff007819 */ /* 0x000fca0000011600 */
[----:B------:R-:W-:Y:S01]  /*a7d0*/  VIADD R2, R0, 0x10 ;  /* 0x0000001000027836 */ /* 0x000fe20000000000 */
[----:B------:R-:W-:Y:S01]  /*a7e0*/  SHF.L.U32 R0, R3, R0, RZ ;  /* 0x0000000003007219 */ /* 0x000fe200000006ff */
[----:B0-----:R-:W-:-:S03]  /*a7f0*/  ULEA UR6, UR5, UR4, 0x18 ;  /* 0x0000000405067291 */ /* 0x001fc6000f8ec0ff */
[----:B------:R-:W-:-:S04]  /*a800*/  SHF.L.U32 R3, R7, R2, RZ ;  /* 0x0000000207037219 */ /* 0x000fc800000006ff */
[----:B------:R-:W-:Y:S02]  /*a810*/  LOP3.LUT R0, R3, R0, RZ, 0xfc, !PT ;  /* 0x0000000003007212 */ /* 0x000fe400078efcff */
[----:B------:R-:W0:Y:S02]  /*a820*/  LDS R5, [UR6] ;  /* 0x00000006ff057984 */ /* 0x000e240008000800 */
[C---:B------:R-:W-:Y:S02]  /*a830*/  LOP3.LUT R2, R0.reuse, 0xffff, RZ, 0xc0, !PT ;  /* 0x0000ffff00027812 */ /* 0x040fe400078ec0ff */
[----:B0-----:R-:W-:-:S04]  /*a840*/  LOP3.LUT R3, R0, 0xffff, R5, 0x80, !PT ;  /* 0x0000ffff00037812 */ /* 0x001fc800078e8005 */
[----:B------:R-:W-:-:S13]  /*a850*/  ISETP.NE.AND P0, PT, R3, R2, PT ;  /* 0x000000020300720c */ /* 0x000fda0003f05270 */
[----:B------:R-:W-:Y:S05]  /*a860*/  @P0 BRA `(.L_x_15) ;  /* 0x0000000000500947 */ /* 0x000fea0003800000 */
[----:B------:R-:W-:Y:S02]  /*a870*/  SHF.R.U32.HI R5, RZ, 0x10, R5 ;  /* 0x00000010ff057819 */ /* 0x000fe40000011605 */
[----:B------:R-:W-:-:S04]  /*a880*/  SHF.R.U32.HI R2, RZ, 0x10, R0 ;  /* 0x00000010ff027819 */ /* 0x000fc80000011600 */
[----:B------:R-:W-:-:S04]  /*a890*/  LOP3.LUT R5, R5, R2, RZ, 0xc0, !PT ;  /* 0x0000000205057212 */ /* 0x000fc800078ec0ff */
[----:B------:R-:W-:-:S13]  /*a8a0*/  ISETP.NE.AND P0, PT, R5, R2, PT ;  /* 0x000000020500720c */ /* 0x000fda0003f05270 */
[----:B------:R-:W-:Y:S05]  /*a8b0*/  @P0 BRA `(.L_x_16) ;  /* 0x0000000000300947 */ /* 0x000fea0003800000 */
[----:B------:R-:W-:Y:S01]  /*a8c0*/  R2UR UR4, R0 ;  /* 0x00000000000472ca */ /* 0x000fe200000e0000 */
[----:B------:R-:W-:Y:S01]  /*a8d0*/  VOTEU.ANY UR5, UPT, PT ;  /* 0x0000000000057886 */ /* 0x000fe200038e0100 */
[----:B------:R-:W0:Y:S01]  /*a8e0*/  S2R R0, SR_LANEID ;  /* 0x0000000000007919 */ /* 0x000e220000000000 */
[----:B------:R-:W-:-:S10]  /*a8f0*/  UFLO.U32 UR5, UR5 ;  /* 0x00000005000572bd */ /* 0x000fd400080e0000 */
[----:B------:R-:W-:-:S06]  /*a900*/  ULOP3.LUT UR4, URZ, UR4, URZ, 0x33, !UPT ;  /* 0x00000004ff047292 */ /* 0x000fcc000f8e33ff */
[----:B------:R-:W-:-:S04]  /*a910*/  IMAD.U32 R2, RZ, RZ, UR4 ;  /* 0x00000004ff027e24 */ /* 0x000fc8000f8e00ff */
[----:B------:R-:W1:Y:S02]  /*a920*/  REDUX UR7, R2 ;  /* 0x00000000020773c4 */ /* 0x000e640000000000 */
[----:B------:R2:W-:Y:S01]  /*a930*/  UTCATOMSWS.AND URZ, UR4 ;  /* 0x0000000400ff79e3 */ /* 0x0005e20008000000 */
[----:B0-----:R-:W-:Y:S01]  /*a940*/  ISETP.EQ.U32.AND P0, PT, R0, UR5, PT ;  /* 0x0000000500007c0c */ /* 0x001fe2000bf02070 */
[----:B-1----:R-:W-:-:S12]  /*a950*/  IMAD.U32 R0, RZ, RZ, UR7 ;  /* 0x00000007ff007e24 */ /* 0x002fd8000f8e00ff */
[----:B------:R2:W-:Y:S01]  /*a960*/  @P0 ATOMS.AND RZ, [UR6], R0 ;  /* 0x00000000ffff098c */ /* 0x0005e2000a800006 */
[----:B------:R-:W-:Y:S05]  /*a970*/  BRA `(.L_x_14) ;  /* 0x0000000000147947 */ /* 0x000fea0003800000 */
.L_x_16:
[----:B------:R-:W-:-:S07]  /*a980*/  MOV R2, 0xa9a0 ;  /* 0x0000a9a000027802 */ /* 0x000fce0000000f00 */
[----:B------:R-:W-:Y:S05]  /*a990*/  CALL.REL.NOINC `($__internal_0_$__cuda_sm10x_tcgen05_guardrail_trap_col_being_dealloced_not_returned_by_alloc) ;  /* 0x00000000002c7944 */ /* 0x000fea0003c00000 */
[----:B------:R-:W-:Y:S05]  /*a9a0*/  BRA `(.L_x_14) ;  /* 0x0000000000087947 */ /* 0x000fea0003800000 */
.L_x_15:
[----:B------:R-:W-:-:S07]  /*a9b0*/  MOV R2, 0xa9d0 ;  /* 0x0000a9d000027802 */ /* 0x000fce0000000f00 */
[----:B------:R-:W-:Y:S05]  /*a9c0*/  CALL.REL.NOINC `($__internal_2_$__cuda_sm10x_tcgen05_guardrail_trap_unallocated_columns_being_dealloced) ;  /* 0x0000000000387944 */ /* 0x000fea0003c00000 */
.L_x_14:
[----:B------:R-:W-:Y:S01]  /*a9d0*/  NOP ;  /* 0x0000000000007918 */ /* 0x000fe20000000000 */
[----:B--2---:R-:W-:Y:S05]  /*a9e0*/  EXIT ;  /* 0x000000000000794d */ /* 0x004fea0003800000 */
.L_x_9:
[----:B------:R-:W0:Y:S02]  /*a9f0*/  SYNCS.PHASECHK.TRANS64.TRYWAIT P1, [UR8], R10 ;  /* 0x0000000aff0075a7 */ /* 0x000e240008021108 */
[----:B0-----:R-:W-:Y:S05]  /*aa00*/  @!P1 BRA `(.L_x_9) ;  /* 0xfffffffc00f89947 */ /* 0x001fea000383ffff */
[----:B------:R-:W-:Y:S05]  /*aa10*/  BRA `(.L_x_17) ;  /* 0xffffffb000787947 */ /* 0x000fea000383ffff */
.L_x_13:
[----:B------:R-:W1:Y:S02]  /*aa20*/  SYNCS.PHASECHK.TRANS64.TRYWAIT P0, [UR8], R3 ;  /* 0x00000003ff0075a7 */ /* 0x000e640008001108 */
[----:B-1----:R-:W-:Y:S05]  /*aa30*/  @!P0 BRA `(.L_x_13) ;  /* 0xfffffffc00f88947 */ /* 0x002fea000383ffff */
[----:B------:R-:W-:Y:S05]  /*aa40*/  BRA `(.L_x_12) ;  /* 0xffffffbc005c7947 */ /* 0x000fea000383ffff */
        .weak           $__internal_0_$__cuda_sm10x_tcgen05_guardrail_trap_col_being_dealloced_not_returned_by_alloc
        .type           $__internal_0_$__cuda_sm10x_tcgen05_guardrail_trap_col_being_dealloced_not_returned_by_alloc,@function
        .size           $__internal_0_$__cuda_sm10x_tcgen05_guardrail_trap_col_being_dealloced_not_returned_by_alloc,($__internal_1_$__cuda_sm10x_tcgen05_guardrail_trap_phase_invalid_during_alloc - $__internal_0_$__cuda_sm10x_tcgen05_guardrail_trap_col_being_dealloced_not_returned_by_alloc)
$__internal_0_$__cuda_sm10x_tcgen05_guardrail_trap_col_being_dealloced_not_returned_by_alloc:
[----:B------:R-:W-:Y:S05]  /*aa50*/  BPT.TRAP 0x1 ;  /* 0x000000040000795c */ /* 0x000fea0000300000 */
[----:B------:R-:W-:-:S04]  /*aa60*/  IMAD.MOV.U32 R3, RZ, RZ, 0x0 ;  /* 0x00000000ff037424 */ /* 0x000fc800078e00ff */
[----:B------:R-:W-:Y:S05]  /*aa70*/  RET.REL.NODEC R2 `(matmul_kernel) ;  /* 0xffffff5402607950 */ /* 0x000fea0003c3ffff */
        .weak           $__internal_1_$__cuda_sm10x_tcgen05_guardrail_trap_phase_invalid_during_alloc
        .type           $__internal_1_$__cuda_sm10x_tcgen05_guardrail_trap_phase_invalid_during_alloc,@function
        .size           $__internal_1_$__cuda_sm10x_tcgen05_guardrail_trap_phase_invalid_during_alloc,($__internal_2_$__cuda_sm10x_tcgen05_guardrail_trap_unallocated_columns_being_dealloced - $__internal_1_$__cuda_sm10x_tcgen05_guardrail_trap_phase_invalid_during_alloc)
$__internal_1_$__cuda_sm10x_tcgen05_guardrail_trap_phase_invalid_during_alloc:
[----:B------:R-:W-:Y:S05]  /*aa80*/  BPT.TRAP 0x1 ;  /* 0x000000040000795c */ /* 0x000fea0000300000 */
[----:B------:R-:W-:-:S04]  /*aa90*/  IMAD.MOV.U32 R3, RZ, RZ, 0x0 ;  /* 0x00000000ff037424 */ /* 0x000fc800078e00ff */
[----:B------:R-:W-:Y:S05]  /*aaa0*/  RET.REL.NODEC R2 `(matmul_kernel) ;  /* 0xffffff5402547950 */ /* 0x000fea0003c3ffff */
        .weak           $__internal_2_$__cuda_sm10x_tcgen05_guardrail_trap_unallocated_columns_being_dealloced
        .type           $__internal_2_$__cuda_sm10x_tcgen05_guardrail_trap_unallocated_columns_being_dealloced,@function
        .size           $__internal_2_$__cuda_sm10x_tcgen05_guardrail_trap_unallocated_columns_being_dealloced,(.L_x_21 - $__internal_2_$__cuda_sm10x_tcgen05_guardrail_trap_unallocated_columns_being_dealloced)
$__internal_2_$__cuda_sm10x_tcgen05_guardrail_trap_unallocated_columns_being_dealloced:
[----:B------:R-:W-:Y:S05]  /*aab0*/  BPT.TRAP 0x1 ;  /* 0x000000040000795c */ /* 0x000fea0000300000 */
[----:B------:R-:W-:-:S04]  /*aac0*/  IMAD.MOV.U32 R3, RZ, RZ, 0x0 ;  /* 0x00000000ff037424 */ /* 0x000fc800078e00ff */
[----:B------:R-:W-:Y:S05]  /*aad0*/  RET.REL.NODEC R2 `(matmul_kernel) ;  /* 0xffffff5402487950 */ /* 0x000fea0003c3ffff */
.L_x_18:
[----:B------:R-:W-:-:S00]  /*aae0*/  BRA `(.L_x_18) ;  /* 0xfffffffc00fc7947 */ /* 0x000fc0000383ffff */
[----:B------:R-:W-:-:S00]  /*aaf0*/  NOP ;  /* 0x0000000000007918 */ /* 0x000fc00000000000 */
        /* <DEDUP_REMOVED lines=8> */
.L_x_21:


//--------------------- .nv.shared.matmul_kernel  --------------------------
	.section	.nv.shared.matmul_kernel,"aw",@nobits
	.sectionflags	@""
	.align	16
	.zero		1024


//--------------------- .nv.shared.reserved.0     --------------------------
	.section	.nv.shared.reserved.0,"aw",@nobits
	.align	8
	.weak		__nv_reservedSMEM_offset_0_alias
	.size		__nv_reservedSMEM_offset_0_alias, 0, 64
	.other		__nv_reservedSMEM_offset_0_alias,@"STO_CUDA_RESERVED_SHARED STV_DEFAULT"
__nv_reservedSMEM_offset_0_alias:
	.zero		0
.nv.shared.reserved.0:
	.zero		64
	.weak		__nv_reservedSMEM_allocation_phase
	.type		__nv_reservedSMEM_allocation_phase,@object
	.size		__nv_reservedSMEM_allocation_phase,(.L_0 - __nv_reservedSMEM_allocation_phase)
__nv_reservedSMEM_allocation_phase:
	.zero		1
.L_0:
	.zero		7
	.weak		__nv_reservedSMEM_devtool_atexit_pc
	.type		__nv_reservedSMEM_devtool_atexit_pc,@object
	.size		__nv_reservedSMEM_devtool_atexit_pc,(__nv_reservedSMEM_allocation_mask - __nv_reservedSMEM_devtool_atexit_pc)
__nv_reservedSMEM_devtool_atexit_pc:
	.zero		8
	.weak		__nv_reservedSMEM_allocation_mask
	.type		__nv_reservedSMEM_allocation_mask,@object
	.size		__nv_reservedSMEM_allocation_mask,(.L_2 - __nv_reservedSMEM_allocation_mask)
__nv_reservedSMEM_allocation_mask:
	.zero		4
.L_2:


//--------------------- .nv.constant0.matmul_kernel --------------------------
	.section	.nv.constant0.matmul_kernel,"a",@progbits
	.sectionflags	@""
	.align	4
.nv.constant0.matmul_kernel:
	.zero		976


//--------------------- SYMBOLS --------------------------

	.type		.nv.reservedSmem.offset0,@object
	.size		.nv.reservedSmem.offset0,0x4
	.type		.nv.reservedSmem.cap,@object
	.size		.nv.reservedSmem.cap,0x4
